	.target	sm_90a

	.elftype	@"ET_EXEC"


//--------------------- .note.nv.tkinfo           --------------------------
	.section	.note.nv.tkinfo,"",@"SHT_NOTE"
	.sectionflags	@"SHF_NOTE_NV_TKINFO"
	.tkinfo
        /*0018*/ 	.word	0x00000002
        /*0030*/ 	.string	""
        /*0030*/ 	.string	"ptxas"
        /*0030*/ 	.string	"Cuda compilation tools, release 13.0, V13.0.88"
        /*0030*/ 	.string	"Build cuda_13.0.r13.0/compiler.36424714_0"
        /*0030*/ 	.string	"-arch sm_90a -m 64 "



//--------------------- .note.nv.cuinfo           --------------------------
	.section	.note.nv.cuinfo,"",@"SHT_NOTE"
	.sectionflags	@"SHF_NOTE_NV_CUINFO"
        /*0018*/ 	.short	0x0002
        /*001a*/ 	.short	0x005a
        /*001c*/ 	.short	0x0082
	.zero		2


//--------------------- .nv.info                  --------------------------
	.section	.nv.info,"",@"SHT_CUDA_INFO"
	.align	4


	//----- nvinfo : EIATTR_REGCOUNT
	.align		4
        /*0000*/ 	.byte	0x04, 0x2f
        /*0002*/ 	.short	(.L_12 - .L_11)
	.align		4
.L_11:
        /*0004*/ 	.word	index@(_ZN7cutlass13device_kernelINS_4gemm6kernel13GemmUniversalIN4cute5tupleIJiiiiEEENS1_10collective13CollectiveMmaINS1_37MainloopSm90TmaGmmaWarpSpecializedFP8ILi11ENS5_IJNS4_1CILi4EEESB_NSA_ILi1EEEEEENS1_32KernelTmaWarpSpecializedPingpongEEENS5_IJNSA_ILi64EEENSA_ILi256EEESG_EEENS_12float_e5m2_tENS5_IJlSC_lEEESJ_SK_NS4_8TiledMMAINS4_8MMA_AtomIJNS4_4SM904GMMA31MMA_64x256x32_F32E5M2E5M2_SS_TNILNSO_7ScaleInE1ELSQ_1EEEEEENS4_6LayoutINS5_IJSC_SC_SC_EEENS5_IJNSA_ILi0EEESV_SV_EEEEENS5_IJNS4_10UnderscoreESY_SY_EEEEENS4_23SM90_TMA_LOAD_MULTICASTENS4_14ComposedLayoutINS4_7SwizzleILi2ELi4ELi3EEENS4_18smem_ptr_flag_bitsILi8EEENST_INS5_IJNSA_ILi8EEESG_EEENS5_IJSG_SC_EEEEEEEvNS4_8identityES11_S1B_vS1C_EENS_8epilogue10collective6detail29Sm90TmaWarpSpecializedAdapterINS1F_15DefaultEpilogueISJ_SK_SK_NS1E_6thread17LinearCombinationISJ_Li1EffLNS1J_9ScaleType4KindE0ELNS_15FloatRoundStyleE2ESJ_EENS1_15EpilogueDefaultEEEEEvvEEEEvNT_6ParamsE)
        /*0008*/ 	.word	0x000000a8


	//----- nvinfo : EIATTR_FRAME_SIZE
	.align		4
.L_12:
        /*000c*/ 	.byte	0x04, 0x11
        /*000e*/ 	.short	(.L_14 - .L_13)
	.align		4
.L_13:
        /*0010*/ 	.word	index@(_ZN7cutlass13device_kernelINS_4gemm6kernel13GemmUniversalIN4cute5tupleIJiiiiEEENS1_10collective13CollectiveMmaINS1_37MainloopSm90TmaGmmaWarpSpecializedFP8ILi11ENS5_IJNS4_1CILi4EEESB_NSA_ILi1EEEEEENS1_32KernelTmaWarpSpecializedPingpongEEENS5_IJNSA_ILi64EEENSA_ILi256EEESG_EEENS_12float_e5m2_tENS5_IJlSC_lEEESJ_SK_NS4_8TiledMMAINS4_8MMA_AtomIJNS4_4SM904GMMA31MMA_64x256x32_F32E5M2E5M2_SS_TNILNSO_7ScaleInE1ELSQ_1EEEEEENS4_6LayoutINS5_IJSC_SC_SC_EEENS5_IJNSA_ILi0EEESV_SV_EEEEENS5_IJNS4_10UnderscoreESY_SY_EEEEENS4_23SM90_TMA_LOAD_MULTICASTENS4_14ComposedLayoutINS4_7SwizzleILi2ELi4ELi3EEENS4_18smem_ptr_flag_bitsILi8EEENST_INS5_IJNSA_ILi8EEESG_EEENS5_IJSG_SC_EEEEEEEvNS4_8identityES11_S1B_vS1C_EENS_8epilogue10collective6detail29Sm90TmaWarpSpecializedAdapterINS1F_15DefaultEpilogueISJ_SK_SK_NS1E_6thread17LinearCombinationISJ_Li1EffLNS1J_9ScaleType4KindE0ELNS_15FloatRoundStyleE2ESJ_EENS1_15EpilogueDefaultEEEEEvvEEEEvNT_6ParamsE)
        /*0014*/ 	.word	0x00000118


	//----- nvinfo : EIATTR_MIN_STACK_SIZE
	.align		4
.L_14:
        /*0018*/ 	.byte	0x04, 0x12
        /*001a*/ 	.short	(.L_16 - .L_15)
	.align		4
.L_15:
        /*001c*/ 	.word	index@(_ZN7cutlass13device_kernelINS_4gemm6kernel13GemmUniversalIN4cute5tupleIJiiiiEEENS1_10collective13CollectiveMmaINS1_37MainloopSm90TmaGmmaWarpSpecializedFP8ILi11ENS5_IJNS4_1CILi4EEESB_NSA_ILi1EEEEEENS1_32KernelTmaWarpSpecializedPingpongEEENS5_IJNSA_ILi64EEENSA_ILi256EEESG_EEENS_12float_e5m2_tENS5_IJlSC_lEEESJ_SK_NS4_8TiledMMAINS4_8MMA_AtomIJNS4_4SM904GMMA31MMA_64x256x32_F32E5M2E5M2_SS_TNILNSO_7ScaleInE1ELSQ_1EEEEEENS4_6LayoutINS5_IJSC_SC_SC_EEENS5_IJNSA_ILi0EEESV_SV_EEEEENS5_IJNS4_10UnderscoreESY_SY_EEEEENS4_23SM90_TMA_LOAD_MULTICASTENS4_14ComposedLayoutINS4_7SwizzleILi2ELi4ELi3EEENS4_18smem_ptr_flag_bitsILi8EEENST_INS5_IJNSA_ILi8EEESG_EEENS5_IJSG_SC_EEEEEEEvNS4_8identityES11_S1B_vS1C_EENS_8epilogue10collective6detail29Sm90TmaWarpSpecializedAdapterINS1F_15DefaultEpilogueISJ_SK_SK_NS1E_6thread17LinearCombinationISJ_Li1EffLNS1J_9ScaleType4KindE0ELNS_15FloatRoundStyleE2ESJ_EENS1_15EpilogueDefaultEEEEEvvEEEEvNT_6ParamsE)
        /*0020*/ 	.word	0x00000118
.L_16:


//--------------------- .nv.compat                --------------------------
	.section	.nv.compat,"",@"SHT_CUDA_COMPAT_INFO"
	.align	4
        /*0000*/ 	.byte	0x02, 0x09, 0x01, 0x00, 0x02, 0x02, 0x04, 0x00, 0x02, 0x05, 0x05, 0x00, 0x03, 0x07, 0x01, 0x01
        /*0010*/ 	.byte	0x02, 0x03, 0x01, 0x00, 0x02, 0x06, 0x01, 0x00, 0x04, 0x0b, 0x08, 0x00, 0x00, 0x00, 0x00, 0x00
        /*0020*/ 	.byte	0x00, 0x00, 0x00, 0x00


//--------------------- .nv.info._ZN7cutlass13device_kernelINS_4gemm6kernel13GemmUniversalIN4cute5tupleIJiiiiEEENS1_10collective13CollectiveMmaINS1_37MainloopSm90TmaGmmaWarpSpecializedFP8ILi11ENS5_IJNS4_1CILi4EEESB_NSA_ILi1EEEEEENS1_32KernelTmaWarpSpecializedPingpongEEENS5_IJNSA_ILi64EEENSA_ILi256EEESG_EEENS_12float_e5m2_tENS5_IJlSC_lEEESJ_SK_NS4_8TiledMMAINS4_8MMA_AtomIJNS4_4SM904GMMA31MMA_64x256x32_F32E5M2E5M2_SS_TNILNSO_7ScaleInE1ELSQ_1EEEEEENS4_6LayoutINS5_IJSC_SC_SC_EEENS5_IJNSA_ILi0EEESV_SV_EEEEENS5_IJNS4_10UnderscoreESY_SY_EEEEENS4_23SM90_TMA_LOAD_MULTICASTENS4_14ComposedLayoutINS4_7SwizzleILi2ELi4ELi3EEENS4_18smem_ptr_flag_bitsILi8EEENST_INS5_IJNSA_ILi8EEESG_EEENS5_IJSG_SC_EEEEEEEvNS4_8identityES11_S1B_vS1C_EENS_8epilogue10collective6detail29Sm90TmaWarpSpecializedAdapterINS1F_15DefaultEpilogueISJ_SK_SK_NS1E_6thread17LinearCombinationISJ_Li1EffLNS1J_9ScaleType4KindE0ELNS_15FloatRoundStyleE2ESJ_EENS1_15EpilogueDefaultEEEEEvvEEEEvNT_6ParamsE --------------------------
	.section	.nv.info._ZN7cutlass13device_kernelINS_4gemm6kernel13GemmUniversalIN4cute5tupleIJiiiiEEENS1_10collective13CollectiveMmaINS1_37MainloopSm90TmaGmmaWarpSpecializedFP8ILi11ENS5_IJNS4_1CILi4EEESB_NSA_ILi1EEEEEENS1_32KernelTmaWarpSpecializedPingpongEEENS5_IJNSA_ILi64EEENSA_ILi256EEESG_EEENS_12float_e5m2_tENS5_IJlSC_lEEESJ_SK_NS4_8TiledMMAINS4_8MMA_AtomIJNS4_4SM904GMMA31MMA_64x256x32_F32E5M2E5M2_SS_TNILNSO_7ScaleInE1ELSQ_1EEEEEENS4_6LayoutINS5_IJSC_SC_SC_EEENS5_IJNSA_ILi0EEESV_SV_EEEEENS5_IJNS4_10UnderscoreESY_SY_EEEEENS4_23SM90_TMA_LOAD_MULTICASTENS4_14ComposedLayoutINS4_7SwizzleILi2ELi4ELi3EEENS4_18smem_ptr_flag_bitsILi8EEENST_INS5_IJNSA_ILi8EEESG_EEENS5_IJSG_SC_EEEEEEEvNS4_8identityES11_S1B_vS1C_EENS_8epilogue10collective6detail29Sm90TmaWarpSpecializedAdapterINS1F_15DefaultEpilogueISJ_SK_SK_NS1E_6thread17LinearCombinationISJ_Li1EffLNS1J_9ScaleType4KindE0ELNS_15FloatRoundStyleE2ESJ_EENS1_15EpilogueDefaultEEEEEvvEEEEvNT_6ParamsE,"",@"SHT_CUDA_INFO"
	.sectionflags	@""
	.align	4


	//----- nvinfo : EIATTR_CUDA_API_VERSION
	.align		4
        /*0000*/ 	.byte	0x04, 0x37
        /*0002*/ 	.short	(.L_18 - .L_17)
.L_17:
        /*0004*/ 	.word	0x00000082


	//----- nvinfo : EIATTR_KPARAM_INFO
	.align		4
.L_18:
        /*0008*/ 	.byte	0x04, 0x17
        /*000a*/ 	.short	(.L_20 - .L_19)
.L_19:
        /*000c*/ 	.word	0x00000000
        /*0010*/ 	.short	0x0000
        /*0012*/ 	.short	0x0070
        /*0014*/ 	.byte	0x00, 0xf0, 0x01, 0x10


	//----- nvinfo : EIATTR_SPARSE_MMA_MASK
	.align		4
.L_20:
        /*0018*/ 	.byte	0x03, 0x50
        /*001a*/ 	.short	0x0000


	//----- nvinfo : EIATTR_MAXREG_COUNT
	.align		4
        /*001c*/ 	.byte	0x03, 0x1b
        /*001e*/ 	.short	0x00a8


	//----- nvinfo : EIATTR_NUM_BARRIERS
	.align		4
        /*0020*/ 	.byte	0x02, 0x4c
        /*0022*/ 	.byte	0x01
	.zero		1


	//----- nvinfo : EIATTR_ANNOTATIONS
	.align		4
        /*0024*/ 	.byte	0x04, 0x55
        /*0026*/ 	.short	(.L_22 - .L_21)


	//   ....[0]....
.L_21:
        /*0028*/ 	.word	0x00000001
        /*002c*/ 	.byte	0x80, 0x08, 0x00, 0x00, 0x01, 0x00, 0x00, 0x00, 0x40, 0x0a, 0x00, 0x00, 0x01, 0x00, 0x00, 0x00
        /* <DEDUP_REMOVED lines=212> */
        /*0d7c*/ 	.byte	0x80, 0x09, 0x01, 0x00


	//----- nvinfo : EIATTR_MERCURY_ISA_VERSION
	.align		4
.L_22:
        /*0d80*/ 	.byte	0x03, 0x5f
        /*0d82*/ 	.short	0x0101


	//----- nvinfo : EIATTR_INT_WARP_WIDE_INSTR_OFFSETS
	.align		4
        /*0d84*/ 	.byte	0x04, 0x31
        /*0d86*/ 	.short	(.L_24 - .L_23)


	//   ....[0]....
.L_23:
        /*0d88*/ 	.word	0x000006d0


	//   ....[1]....
        /*0d8c*/ 	.word	0x00000730


	//   ....[2]....
        /*0d90*/ 	.word	0x00000750


	//   ....[3]....
        /*0d94*/ 	.word	0x00000760


	//   ....[4]....
        /*0d98*/ 	.word	0x00000770


	//   ....[5]....
        /*0d9c*/ 	.word	0x000007b0


	//   ....[6]....
        /*0da0*/ 	.word	0x00000900


	//   ....[7]....
        /*0da4*/ 	.word	0x00000920


	//   ....[8]....
        /*0da8*/ 	.word	0x000057d0


	//----- nvinfo : EIATTR_COOP_GROUP_MASK_REGIDS
	.align		4
.L_24:
        /*0dac*/ 	.byte	0x04, 0x29
        /*0dae*/ 	.short	(.L_26 - .L_25)


	//   ....[0]....
.L_25:
        /*0db0*/ 	.word	0xffffffff


	//   ....[1]....
        /*0db4*/ 	.word	0xffffffff


	//   ....[2]....
        /*0db8*/ 	.word	0xffffffff


	//   ....[3]....
        /*0dbc*/ 	.word	0xffffffff


	//   ....[4]....
        /*0dc0*/ 	.word	0xffffffff


	//   ....[5]....
        /*0dc4*/ 	.word	0xffffffff


	//   ....[6]....
        /*0dc8*/ 	.word	0xffffffff


	//----- nvinfo : EIATTR_COOP_GROUP_INSTR_OFFSETS
	.align		4
.L_26:
        /*0dcc*/ 	.byte	0x04, 0x28
        /*0dce*/ 	.short	(.L_28 - .L_27)


	//   ....[0]....
.L_27:
        /*0dd0*/ 	.word	0x00000070


	//   ....[1]....
        /*0dd4*/ 	.word	0x00000090


	//   ....[2]....
        /*0dd8*/ 	.word	0x00000190


	//   ....[3]....
        /*0ddc*/ 	.word	0x000004d0


	//   ....[4]....
        /*0de0*/ 	.word	0x00000510


	//   ....[5]....
        /*0de4*/ 	.word	0x00000620


	//   ....[6]....
        /*0de8*/ 	.word	0x00000ad0


	//----- nvinfo : EIATTR_REG_RECONFIG
	.align		4
.L_28:
        /*0dec*/ 	.byte	0x01, 0x54
	.zero		2


	//----- nvinfo : EIATTR_MBARRIER_INSTR_OFFSETS
	.align		4
        /*0df0*/ 	.byte	0x04, 0x39
        /*0df2*/ 	.short	(.L_30 - .L_29)


	//   ....[0]....
.L_29:
        /*0df4*/ 	.word	0x00000340
        /*0df8*/ 	.word	0x000000ff
        /*0dfc*/ 	.word	0x00000000
        /*0e00*/ 	.short	0x0100
        /*0e02*/ 	.byte	0x07
	.zero		1


	//   ....[1]....
        /*0e04*/ 	.word	0x00000350
        /*0e08*/ 	.word	0x000000ff
        /*0e0c*/ 	.word	0x00000058
        /*0e10*/ 	.short	0x0100
        /*0e12*/ 	.byte	0x07
	.zero		1


	//   ....[2]....
        /*0e14*/ 	.word	0x00000360
        /*0e18*/ 	.word	0x000000ff
        /*0e1c*/ 	.word	0x00000008
        /*0e20*/ 	.short	0x0100
        /*0e22*/ 	.byte	0x07
	.zero		1


	//   ....[3]....
        /*0e24*/ 	.word	0x00000370
        /*0e28*/ 	.word	0x000000ff
        /*0e2c*/ 	.word	0x00000060
        /*0e30*/ 	.short	0x0100
        /*0e32*/ 	.byte	0x07
	.zero		1


	//   ....[4]....
        /*0e34*/ 	.word	0x00000380
        /*0e38*/ 	.word	0x000000ff
        /*0e3c*/ 	.word	0x00000010
        /*0e40*/ 	.short	0x0100
        /*0e42*/ 	.byte	0x07
	.zero		1


	//   ....[5]....
        /*0e44*/ 	.word	0x00000390
        /*0e48*/ 	.word	0x000000ff
        /*0e4c*/ 	.word	0x00000068
        /*0e50*/ 	.short	0x0100
        /*0e52*/ 	.byte	0x07
	.zero		1


	//   ....[6]....
        /*0e54*/ 	.word	0x000003a0
        /*0e58*/ 	.word	0x000000ff
        /*0e5c*/ 	.word	0x00000018
        /*0e60*/ 	.short	0x0100
        /*0e62*/ 	.byte	0x07
	.zero		1


	//   ....[7]....
        /*0e64*/ 	.word	0x000003b0
        /*0e68*/ 	.word	0x000000ff
        /*0e6c*/ 	.word	0x00000070
        /*0e70*/ 	.short	0x0100
        /*0e72*/ 	.byte	0x07
	.zero		1


	//   ....[8]....
        /*0e74*/ 	.word	0x000003c0
        /*0e78*/ 	.word	0x000000ff
        /*0e7c*/ 	.word	0x00000020
        /*0e80*/ 	.short	0x0100
        /*0e82*/ 	.byte	0x07
	.zero		1


	//   ....[9]....
        /*0e84*/ 	.word	0x000003d0
        /*0e88*/ 	.word	0x000000ff
        /*0e8c*/ 	.word	0x00000078
        /*0e90*/ 	.short	0x0100
        /*0e92*/ 	.byte	0x07
	.zero		1


	//   ....[10]....
        /*0e94*/ 	.word	0x000003e0
        /*0e98*/ 	.word	0x000000ff
        /*0e9c*/ 	.word	0x00000028
        /*0ea0*/ 	.short	0x0100
        /*0ea2*/ 	.byte	0x07
	.zero		1


	//   ....[11]....
        /*0ea4*/ 	.word	0x000003f0
        /*0ea8*/ 	.word	0x000000ff
        /*0eac*/ 	.word	0x00000080
        /*0eb0*/ 	.short	0x0100
        /*0eb2*/ 	.byte	0x07
	.zero		1


	//   ....[12]....
        /*0eb4*/ 	.word	0x00000400
        /*0eb8*/ 	.word	0x000000ff
        /*0ebc*/ 	.word	0x00000030
        /*0ec0*/ 	.short	0x0100
        /*0ec2*/ 	.byte	0x07
	.zero		1


	//   ....[13]....
        /*0ec4*/ 	.word	0x00000410
        /*0ec8*/ 	.word	0x000000ff
        /*0ecc*/ 	.word	0x00000088
        /*0ed0*/ 	.short	0x0100
        /*0ed2*/ 	.byte	0x07
	.zero		1


	//   ....[14]....
        /*0ed4*/ 	.word	0x00000420
        /*0ed8*/ 	.word	0x000000ff
        /*0edc*/ 	.word	0x00000038
        /*0ee0*/ 	.short	0x0100
        /*0ee2*/ 	.byte	0x07
	.zero		1


	//   ....[15]....
        /*0ee4*/ 	.word	0x00000430
        /*0ee8*/ 	.word	0x000000ff
        /*0eec*/ 	.word	0x00000090
        /*0ef0*/ 	.short	0x0100
        /*0ef2*/ 	.byte	0x07
	.zero		1


	//   ....[16]....
        /*0ef4*/ 	.word	0x00000440
        /*0ef8*/ 	.word	0x000000ff
        /*0efc*/ 	.word	0x00000040
        /*0f00*/ 	.short	0x0100
        /*0f02*/ 	.byte	0x07
	.zero		1


	//   ....[17]....
        /*0f04*/ 	.word	0x00000450
        /*0f08*/ 	.word	0x000000ff
        /*0f0c*/ 	.word	0x00000098
        /*0f10*/ 	.short	0x0100
        /*0f12*/ 	.byte	0x07
	.zero		1


	//   ....[18]....
        /*0f14*/ 	.word	0x00000460
        /*0f18*/ 	.word	0x000000ff
        /*0f1c*/ 	.word	0x00000048
        /*0f20*/ 	.short	0x0100
        /*0f22*/ 	.byte	0x07
	.zero		1


	//   ....[19]....
        /*0f24*/ 	.word	0x00000470
        /*0f28*/ 	.word	0x000000ff
        /*0f2c*/ 	.word	0x000000a0
        /*0f30*/ 	.short	0x0100
        /*0f32*/ 	.byte	0x07
	.zero		1


	//   ....[20]....
        /*0f34*/ 	.word	0x00000480
        /*0f38*/ 	.word	0x000000ff
        /*0f3c*/ 	.word	0x00000050
        /*0f40*/ 	.short	0x0100
        /*0f42*/ 	.byte	0x07
	.zero		1


	//   ....[21]....
        /*0f44*/ 	.word	0x00000490
        /*0f48*/ 	.word	0x000000ff
        /*0f4c*/ 	.word	0x000000a8
        /*0f50*/ 	.short	0x0100
        /*0f52*/ 	.byte	0x07
	.zero		1


	//   ....[22]....
        /*0f54*/ 	.word	0x00000950
        /*0f58*/ 	.word	0x000000ff
        /*0f5c*/ 	.word	0x000000e0
        /*0f60*/ 	.short	0x0100
        /*0f62*/ 	.byte	0x07
	.zero		1


	//   ....[23]....
        /*0f64*/ 	.word	0x000009d0
        /*0f68*/ 	.word	0x000000ff
        /*0f6c*/ 	.word	0x000000e8
        /*0f70*/ 	.short	0x0100
        /*0f72*/ 	.byte	0x07
	.zero		1


	//   ....[24]....
        /*0f74*/ 	.word	0x00000a50
        /*0f78*/ 	.word	0x000000ff
        /*0f7c*/ 	.word	0x000000c0
        /*0f80*/ 	.short	0x0100
        /*0f82*/ 	.byte	0x0a
	.zero		1


	//   ....[25]....
        /*0f84*/ 	.word	0x00000a60
        /*0f88*/ 	.word	0x000000ff
        /*0f8c*/ 	.word	0x000000c8
        /*0f90*/ 	.short	0x0100
        /*0f92*/ 	.byte	0x0a
	.zero		1


	//   ....[26]....
        /*0f94*/ 	.word	0x00000a70
        /*0f98*/ 	.word	0x000000ff
        /*0f9c*/ 	.word	0x000000d0
        /*0fa0*/ 	.short	0x0100
        /*0fa2*/ 	.byte	0x0a
	.zero		1


	//   ....[27]....
        /*0fa4*/ 	.word	0x00000a80
        /*0fa8*/ 	.word	0x000000ff
        /*0fac*/ 	.word	0x000000d8
        /*0fb0*/ 	.short	0x0100
        /*0fb2*/ 	.byte	0x0a
	.zero		1


	//   ....[28]....
        /*0fb4*/ 	.word	0x00001930
        /*0fb8*/ 	.word	0x000000ff
        /*0fbc*/ 	.word	0xfffffff8
        /*0fc0*/ 	.short	0x010a
        /*0fc2*/ 	.byte	0x11
	.zero		1


	//   ....[29]....
        /*0fc4*/ 	.word	0x00002310
        /*0fc8*/ 	.word	0x000000ff
        /*0fcc*/ 	.word	0x00000000
        /*0fd0*/ 	.short	0x010a
        /*0fd2*/ 	.byte	0x06
	.zero		1


	//   ....[30]....
        /*0fd4*/ 	.word	0x00002350
        /*0fd8*/ 	.word	0x000000ff
        /*0fdc*/ 	.word	0x00000000
        /*0fe0*/ 	.short	0x010a
        /*0fe2*/ 	.byte	0x06
	.zero		1


	//   ....[31]....
        /*0fe4*/ 	.word	0x00003530
        /*0fe8*/ 	.word	0x000000ff
        /*0fec*/ 	.word	0x00000000
        /*0ff0*/ 	.short	0x010a
        /*0ff2*/ 	.byte	0x09
	.zero		1


	//   ....[32]....
        /*0ff4*/ 	.word	0x00003570
        /*0ff8*/ 	.word	0x000000ff
        /*0ffc*/ 	.word	0x00000000
        /*1000*/ 	.short	0x010a
        /*1002*/ 	.byte	0x09
	.zero		1


	//   ....[33]....
        /*1004*/ 	.word	0x00004630
        /*1008*/ 	.word	0x000000e5
        /*100c*/ 	.word	0x00000000
        /*1010*/ 	.short	0x0101
        /*1012*/ 	.byte	0x3f
	.zero		1


	//   ....[34]....
        /*1014*/ 	.word	0x000056f0
        /*1018*/ 	.word	0x000000e3
        /*101c*/ 	.word	0x00000000
        /*1020*/ 	.short	0x0101
        /*1022*/ 	.byte	0x1d
	.zero		1


	//   ....[35]....
        /*1024*/ 	.word	0x00005880
        /*1028*/ 	.word	0x00000018
        /*102c*/ 	.word	0x00000000
        /*1030*/ 	.short	0x0101
        /*1032*/ 	.byte	0x3f
	.zero		1


	//   ....[36]....
        /*1034*/ 	.word	0x00005940
        /*1038*/ 	.word	0x000000ff
        /*103c*/ 	.word	0x00000008
        /*1040*/ 	.short	0x010a
        /*1042*/ 	.byte	0x11
	.zero		1


	//   ....[37]....
        /*1044*/ 	.word	0x0000eb30
        /*1048*/ 	.word	0x00000003
        /*104c*/ 	.word	0x00000000
        /*1050*/ 	.short	0x0101
        /*1052*/ 	.byte	0x1d
	.zero		1


	//   ....[38]....
        /*1054*/ 	.word	0x0000f6a0
        /*1058*/ 	.word	0x0000000b
        /*105c*/ 	.word	0x00000058
        /*1060*/ 	.short	0x010a
        /*1062*/ 	.byte	0x3f
	.zero		1


	//   ....[39]....
        /*1064*/ 	.word	0x0000fa90
        /*1068*/ 	.word	0x00000004
        /*106c*/ 	.word	0x000000e8
        /*1070*/ 	.short	0x0101
        /*1072*/ 	.byte	0x3f
	.zero		1


	//   ....[40]....
        /*1074*/ 	.word	0x00010280
        /*1078*/ 	.word	0x00000007
        /*107c*/ 	.word	0x00000000
        /*1080*/ 	.short	0x010a
        /*1082*/ 	.byte	0x3f
	.zero		1


	//   ....[41]....
        /*1084*/ 	.word	0x00010300
        /*1088*/ 	.word	0x00000009
        /*108c*/ 	.word	0x00000000
        /*1090*/ 	.short	0x010a
        /*1092*/ 	.byte	0x3f
	.zero		1


	//   ....[42]....
        /*1094*/ 	.word	0x00010390
        /*1098*/ 	.word	0x00000006
        /*109c*/ 	.word	0x00000000
        /*10a0*/ 	.short	0x010a
        /*10a2*/ 	.byte	0x3f
	.zero		1


	//   ....[43]....
        /*10a4*/ 	.word	0x00010420
        /*10a8*/ 	.word	0x00000009
        /*10ac*/ 	.word	0x00000000
        /*10b0*/ 	.short	0x010a
        /*10b2*/ 	.byte	0x3f
	.zero		1


	//   ....[44]....
        /*10b4*/ 	.word	0x000104b0
        /*10b8*/ 	.word	0x00000006
        /*10bc*/ 	.word	0x00000000
        /*10c0*/ 	.short	0x010a
        /*10c2*/ 	.byte	0x3f
	.zero		1


	//   ....[45]....
        /*10c4*/ 	.word	0x00010540
        /*10c8*/ 	.word	0x00000009
        /*10cc*/ 	.word	0x00000000
        /*10d0*/ 	.short	0x010a
        /*10d2*/ 	.byte	0x3f
	.zero		1


	//   ....[46]....
        /*10d4*/ 	.word	0x000105d0
        /*10d8*/ 	.word	0x00000006
        /*10dc*/ 	.word	0x00000000
        /*10e0*/ 	.short	0x010a
        /*10e2*/ 	.byte	0x3f
	.zero		1


	//   ....[47]....
        /*10e4*/ 	.word	0x00010660
        /*10e8*/ 	.word	0x00000009
        /*10ec*/ 	.word	0x00000000
        /*10f0*/ 	.short	0x010a
        /*10f2*/ 	.byte	0x3f
	.zero		1


	//   ....[48]....
        /*10f4*/ 	.word	0x000106f0
        /*10f8*/ 	.word	0x00000006
        /*10fc*/ 	.word	0x00000000
        /*1100*/ 	.short	0x010a
        /*1102*/ 	.byte	0x3f
	.zero		1


	//   ....[49]....
        /*1104*/ 	.word	0x00010780
        /*1108*/ 	.word	0x00000009
        /*110c*/ 	.word	0x00000000
        /*1110*/ 	.short	0x010a
        /*1112*/ 	.byte	0x3f
	.zero		1


	//   ....[50]....
        /*1114*/ 	.word	0x00010810
        /*1118*/ 	.word	0x00000003
        /*111c*/ 	.word	0x00000000
        /*1120*/ 	.short	0x010a
        /*1122*/ 	.byte	0x3f
	.zero		1


	//   ....[51]....
        /*1124*/ 	.word	0x00010880
        /*1128*/ 	.word	0x00000003
        /*112c*/ 	.word	0xfffffff8
        /*1130*/ 	.short	0x010a
        /*1132*/ 	.byte	0x3f
	.zero		1


	//   ....[52]....
        /*1134*/ 	.word	0x000108e0
        /*1138*/ 	.word	0x00000003
        /*113c*/ 	.word	0x00000000
        /*1140*/ 	.short	0x010a
        /*1142*/ 	.byte	0x3f
	.zero		1


	//   ....[53]....
        /*1144*/ 	.word	0x00010950
        /*1148*/ 	.word	0x00000000
        /*114c*/ 	.word	0x00000000
        /*1150*/ 	.short	0x010a
        /*1152*/ 	.byte	0x3f
	.zero		1


	//   ....[54]....
        /*1154*/ 	.word	0x000109c0
        /*1158*/ 	.word	0x00000019
        /*115c*/ 	.word	0x00000008
        /*1160*/ 	.short	0x010a
        /*1162*/ 	.byte	0x3f
	.zero		1


	//   ....[55]....
        /*1164*/ 	.word	0x00010a90
        /*1168*/ 	.word	0x0000000b
        /*116c*/ 	.word	0x00000058
        /*1170*/ 	.short	0x010a
        /*1172*/ 	.byte	0x3f
	.zero		1


	//   ....[56]....
        /*1174*/ 	.word	0x00010b70
        /*1178*/ 	.word	0x00000007
        /*117c*/ 	.word	0x00000000
        /*1180*/ 	.short	0x010a
        /*1182*/ 	.byte	0x3f
	.zero		1


	//   ....[57]....
        /*1184*/ 	.word	0x00010bc0
        /*1188*/ 	.word	0x00000009
        /*118c*/ 	.word	0x00000000
        /*1190*/ 	.short	0x010a
        /*1192*/ 	.byte	0x3f
	.zero		1


	//   ....[58]....
        /*1194*/ 	.word	0x00010c10
        /*1198*/ 	.word	0x00000006
        /*119c*/ 	.word	0x00000000
        /*11a0*/ 	.short	0x010a
        /*11a2*/ 	.byte	0x3f
	.zero		1


	//   ....[59]....
        /*11a4*/ 	.word	0x00010c60
        /*11a8*/ 	.word	0x00000009
        /*11ac*/ 	.word	0x00000000
        /*11b0*/ 	.short	0x010a
        /*11b2*/ 	.byte	0x3f
	.zero		1


	//   ....[60]....
        /*11b4*/ 	.word	0x00010cb0
        /*11b8*/ 	.word	0x00000006
        /*11bc*/ 	.word	0x00000000
        /*11c0*/ 	.short	0x010a
        /*11c2*/ 	.byte	0x3f
	.zero		1


	//   ....[61]....
        /*11c4*/ 	.word	0x00010d00
        /*11c8*/ 	.word	0x00000009
        /*11cc*/ 	.word	0x00000000
        /*11d0*/ 	.short	0x010a
        /*11d2*/ 	.byte	0x3f
	.zero		1


	//   ....[62]....
        /*11d4*/ 	.word	0x00010d50
        /*11d8*/ 	.word	0x00000006
        /*11dc*/ 	.word	0x00000000
        /*11e0*/ 	.short	0x010a
        /*11e2*/ 	.byte	0x3f
	.zero		1


	//   ....[63]....
        /*11e4*/ 	.word	0x00010da0
        /*11e8*/ 	.word	0x00000009
        /*11ec*/ 	.word	0x00000000
        /*11f0*/ 	.short	0x010a
        /*11f2*/ 	.byte	0x3f
	.zero		1


	//   ....[64]....
        /*11f4*/ 	.word	0x00010df0
        /*11f8*/ 	.word	0x00000006
        /*11fc*/ 	.word	0x00000000
        /*1200*/ 	.short	0x010a
        /*1202*/ 	.byte	0x3f
	.zero		1


	//   ....[65]....
        /*1204*/ 	.word	0x00010e40
        /*1208*/ 	.word	0x00000009
        /*120c*/ 	.word	0x00000000
        /*1210*/ 	.short	0x010a
        /*1212*/ 	.byte	0x3f
	.zero		1


	//----- nvinfo : EIATTR_NUM_MBARRIERS
	.align		4
.L_30:
        /*1214*/ 	.byte	0x03, 0x38
        /*1216*/ 	.short	0x001c


	//----- nvinfo : EIATTR_EXIT_INSTR_OFFSETS
	.align		4
        /*1218*/ 	.byte	0x04, 0x1c
        /*121a*/ 	.short	(.L_32 - .L_31)


	//   ....[0]....
.L_31:
        /*121c*/ 	.word	0x00001670


	//   ....[1]....
        /*1220*/ 	.word	0x000016d0


	//   ....[2]....
        /*1224*/ 	.word	0x0000f240


	//   ....[3]....
        /*1228*/ 	.word	0x0000f270


	//   ....[4]....
        /*122c*/ 	.word	0x00010860


	//----- nvinfo : EIATTR_MAX_THREADS
	.align		4
.L_32:
        /*1230*/ 	.byte	0x04, 0x05
        /*1232*/ 	.short	(.L_34 - .L_33)
.L_33:
        /*1234*/ 	.word	0x00000180
        /*1238*/ 	.word	0x00000001
        /*123c*/ 	.word	0x00000001


	//----- nvinfo : EIATTR_CRS_STACK_SIZE
	.align		4
.L_34:
        /*1240*/ 	.byte	0x04, 0x1e
        /*1242*/ 	.short	(.L_36 - .L_35)
.L_35:
        /*1244*/ 	.word	0x00000000


	//----- nvinfo : EIATTR_CBANK_PARAM_SIZE
	.align		4
.L_36:
        /*1248*/ 	.byte	0x03, 0x19
        /*124a*/ 	.short	0x0470


	//----- nvinfo : EIATTR_PARAM_CBANK
	.align		4
        /*124c*/ 	.byte	0x04, 0x0a
        /*124e*/ 	.short	(.L_38 - .L_37)
	.align		4
.L_37:
        /*1250*/ 	.word	index@(.nv.constant0._ZN7cutlass13device_kernelINS_4gemm6kernel13GemmUniversalIN4cute5tupleIJiiiiEEENS1_10collective13CollectiveMmaINS1_37MainloopSm90TmaGmmaWarpSpecializedFP8ILi11ENS5_IJNS4_1CILi4EEESB_NSA_ILi1EEEEEENS1_32KernelTmaWarpSpecializedPingpongEEENS5_IJNSA_ILi64EEENSA_ILi256EEESG_EEENS_12float_e5m2_tENS5_IJlSC_lEEESJ_SK_NS4_8TiledMMAINS4_8MMA_AtomIJNS4_4SM904GMMA31MMA_64x256x32_F32E5M2E5M2_SS_TNILNSO_7ScaleInE1ELSQ_1EEEEEENS4_6LayoutINS5_IJSC_SC_SC_EEENS5_IJNSA_ILi0EEESV_SV_EEEEENS5_IJNS4_10UnderscoreESY_SY_EEEEENS4_23SM90_TMA_LOAD_MULTICASTENS4_14ComposedLayoutINS4_7SwizzleILi2ELi4ELi3EEENS4_18smem_ptr_flag_bitsILi8EEENST_INS5_IJNSA_ILi8EEESG_EEENS5_IJSG_SC_EEEEEEEvNS4_8identityES11_S1B_vS1C_EENS_8epilogue10collective6detail29Sm90TmaWarpSpecializedAdapterINS1F_15DefaultEpilogueISJ_SK_SK_NS1E_6thread17LinearCombinationISJ_Li1EffLNS1J_9ScaleType4KindE0ELNS_15FloatRoundStyleE2ESJ_EENS1_15EpilogueDefaultEEEEEvvEEEEvNT_6ParamsE)
        /*1254*/ 	.short	0x0210
        /*1256*/ 	.short	0x0470


	//----- nvinfo : EIATTR_SW_WAR
	.align		4
.L_38:
        /*1258*/ 	.byte	0x04, 0x36
        /*125a*/ 	.short	(.L_40 - .L_39)
.L_39:
        /*125c*/ 	.word	0x00000008
.L_40:


//--------------------- .nv.callgraph             --------------------------
	.section	.nv.callgraph,"",@"SHT_CUDA_CALLGRAPH"
	.align	4
	.sectionentsize	8
	.align		4
        /*0000*/ 	.word	0x00000000
	.align		4
        /*0004*/ 	.word	0xffffffff
	.align		4
        /*0008*/ 	.word	0x00000000
	.align		4
        /*000c*/ 	.word	0xfffffffe
	.align		4
        /*0010*/ 	.word	0x00000000
	.align		4
        /*0014*/ 	.word	0xfffffffd
	.align		4
        /*0018*/ 	.word	0x00000000
	.align		4
        /*001c*/ 	.word	0xfffffffc


//--------------------- .nv.constant4             --------------------------
	.section	.nv.constant4,"a",@progbits
	.align	8
	.align		8
.nv.constant4:
        /*0000*/ 	.dword	_ZN40_INTERNAL_ccfe232b_4_k_cu_55b6167a_244084cuda3std3__45__cpo5beginE
	.align		8
        /*0008*/ 	.dword	_ZN40_INTERNAL_ccfe232b_4_k_cu_55b6167a_244084cuda3std3__45__cpo3endE
	.align		8
        /*0010*/ 	.dword	_ZN40_INTERNAL_ccfe232b_4_k_cu_55b6167a_244084cuda3std3__45__cpo6cbeginE
	.align		8
        /*0018*/ 	.dword	_ZN40_INTERNAL_ccfe232b_4_k_cu_55b6167a_244084cuda3std3__45__cpo4cendE
	.align		8
        /*0020*/ 	.dword	_ZN40_INTERNAL_ccfe232b_4_k_cu_55b6167a_244084cuda3std3__442_GLOBAL__N__ccfe232b_4_k_cu_55b6167a_244086ignoreE
	.align		8
        /*0028*/ 	.dword	_ZN40_INTERNAL_ccfe232b_4_k_cu_55b6167a_244084cuda3std3__419piecewise_constructE
	.align		8
        /*0030*/ 	.dword	_ZN40_INTERNAL_ccfe232b_4_k_cu_55b6167a_244084cuda3std3__48in_placeE
	.align		8
        /*0038*/ 	.dword	_ZN40_INTERNAL_ccfe232b_4_k_cu_55b6167a_244084cuda3std6ranges3__45__cpo4swapE
	.align		8
        /*0040*/ 	.dword	_ZN40_INTERNAL_ccfe232b_4_k_cu_55b6167a_244084cuda3std6ranges3__45__cpo9iter_moveE
	.align		8
        /*0048*/ 	.dword	_ZN40_INTERNAL_ccfe232b_4_k_cu_55b6167a_244084cute7productE
	.align		8
        /*0050*/ 	.dword	_ZN40_INTERNAL_ccfe232b_4_k_cu_55b6167a_244084cute1_E


//--------------------- .text._ZN7cutlass13device_kernelINS_4gemm6kernel13GemmUniversalIN4cute5tupleIJiiiiEEENS1_10collective13CollectiveMmaINS1_37MainloopSm90TmaGmmaWarpSpecializedFP8ILi11ENS5_IJNS4_1CILi4EEESB_NSA_ILi1EEEEEENS1_32KernelTmaWarpSpecializedPingpongEEENS5_IJNSA_ILi64EEENSA_ILi256EEESG_EEENS_12float_e5m2_tENS5_IJlSC_lEEESJ_SK_NS4_8TiledMMAINS4_8MMA_AtomIJNS4_4SM904GMMA31MMA_64x256x32_F32E5M2E5M2_SS_TNILNSO_7ScaleInE1ELSQ_1EEEEEENS4_6LayoutINS5_IJSC_SC_SC_EEENS5_IJNSA_ILi0EEESV_SV_EEEEENS5_IJNS4_10UnderscoreESY_SY_EEEEENS4_23SM90_TMA_LOAD_MULTICASTENS4_14ComposedLayoutINS4_7SwizzleILi2ELi4ELi3EEENS4_18smem_ptr_flag_bitsILi8EEENST_INS5_IJNSA_ILi8EEESG_EEENS5_IJSG_SC_EEEEEEEvNS4_8identityES11_S1B_vS1C_EENS_8epilogue10collective6detail29Sm90TmaWarpSpecializedAdapterINS1F_15DefaultEpilogueISJ_SK_SK_NS1E_6thread17LinearCombinationISJ_Li1EffLNS1J_9ScaleType4KindE0ELNS_15FloatRoundStyleE2ESJ_EENS1_15EpilogueDefaultEEEEEvvEEEEvNT_6ParamsE --------------------------
	.section	.text._ZN7cutlass13device_kernelINS_4gemm6kernel13GemmUniversalIN4cute5tupleIJiiiiEEENS1_10collective13CollectiveMmaINS1_37MainloopSm90TmaGmmaWarpSpecializedFP8ILi11ENS5_IJNS4_1CILi4EEESB_NSA_ILi1EEEEEENS1_32KernelTmaWarpSpecializedPingpongEEENS5_IJNSA_ILi64EEENSA_ILi256EEESG_EEENS_12float_e5m2_tENS5_IJlSC_lEEESJ_SK_NS4_8TiledMMAINS4_8MMA_AtomIJNS4_4SM904GMMA31MMA_64x256x32_F32E5M2E5M2_SS_TNILNSO_7ScaleInE1ELSQ_1EEEEEENS4_6LayoutINS5_IJSC_SC_SC_EEENS5_IJNSA_ILi0EEESV_SV_EEEEENS5_IJNS4_10UnderscoreESY_SY_EEEEENS4_23SM90_TMA_LOAD_MULTICASTENS4_14ComposedLayoutINS4_7SwizzleILi2ELi4ELi3EEENS4_18smem_ptr_flag_bitsILi8EEENST_INS5_IJNSA_ILi8EEESG_EEENS5_IJSG_SC_EEEEEEEvNS4_8identityES11_S1B_vS1C_EENS_8epilogue10collective6detail29Sm90TmaWarpSpecializedAdapterINS1F_15DefaultEpilogueISJ_SK_SK_NS1E_6thread17LinearCombinationISJ_Li1EffLNS1J_9ScaleType4KindE0ELNS_15FloatRoundStyleE2ESJ_EENS1_15EpilogueDefaultEEEEEvvEEEEvNT_6ParamsE,"ax",@progbits
	.align	128
.text._ZN7cutlass13device_kernelINS_4gemm6kernel13GemmUniversalIN4cute5tupleIJiiiiEEENS1_10collective13CollectiveMmaINS1_37MainloopSm90TmaGmmaWarpSpecializedFP8ILi11ENS5_IJNS4_1CILi4EEESB_NSA_ILi1EEEEEENS1_32KernelTmaWarpSpecializedPingpongEEENS5_IJNSA_ILi64EEENSA_ILi256EEESG_EEENS_12float_e5m2_tENS5_IJlSC_lEEESJ_SK_NS4_8TiledMMAINS4_8MMA_AtomIJNS4_4SM904GMMA31MMA_64x256x32_F32E5M2E5M2_SS_TNILNSO_7ScaleInE1ELSQ_1EEEEEENS4_6LayoutINS5_IJSC_SC_SC_EEENS5_IJNSA_ILi0EEESV_SV_EEEEENS5_IJNS4_10UnderscoreESY_SY_EEEEENS4_23SM90_TMA_LOAD_MULTICASTENS4_14ComposedLayoutINS4_7SwizzleILi2ELi4ELi3EEENS4_18smem_ptr_flag_bitsILi8EEENST_INS5_IJNSA_ILi8EEESG_EEENS5_IJSG_SC_EEEEEEEvNS4_8identityES11_S1B_vS1C_EENS_8epilogue10collective6detail29Sm90TmaWarpSpecializedAdapterINS1F_15DefaultEpilogueISJ_SK_SK_NS1E_6thread17LinearCombinationISJ_Li1EffLNS1J_9ScaleType4KindE0ELNS_15FloatRoundStyleE2ESJ_EENS1_15EpilogueDefaultEEEEEvvEEEEvNT_6ParamsE:
        .type           _ZN7cutlass13device_kernelINS_4gemm6kernel13GemmUniversalIN4cute5tupleIJiiiiEEENS1_10collective13CollectiveMmaINS1_37MainloopSm90TmaGmmaWarpSpecializedFP8ILi11ENS5_IJNS4_1CILi4EEESB_NSA_ILi1EEEEEENS1_32KernelTmaWarpSpecializedPingpongEEENS5_IJNSA_ILi64EEENSA_ILi256EEESG_EEENS_12float_e5m2_tENS5_IJlSC_lEEESJ_SK_NS4_8TiledMMAINS4_8MMA_AtomIJNS4_4SM904GMMA31MMA_64x256x32_F32E5M2E5M2_SS_TNILNSO_7ScaleInE1ELSQ_1EEEEEENS4_6LayoutINS5_IJSC_SC_SC_EEENS5_IJNSA_ILi0EEESV_SV_EEEEENS5_IJNS4_10UnderscoreESY_SY_EEEEENS4_23SM90_TMA_LOAD_MULTICASTENS4_14ComposedLayoutINS4_7SwizzleILi2ELi4ELi3EEENS4_18smem_ptr_flag_bitsILi8EEENST_INS5_IJNSA_ILi8EEESG_EEENS5_IJSG_SC_EEEEEEEvNS4_8identityES11_S1B_vS1C_EENS_8epilogue10collective6detail29Sm90TmaWarpSpecializedAdapterINS1F_15DefaultEpilogueISJ_SK_SK_NS1E_6thread17LinearCombinationISJ_Li1EffLNS1J_9ScaleType4KindE0ELNS_15FloatRoundStyleE2ESJ_EENS1_15EpilogueDefaultEEEEEvvEEEEvNT_6ParamsE,@function
        .size           _ZN7cutlass13device_kernelINS_4gemm6kernel13GemmUniversalIN4cute5tupleIJiiiiEEENS1_10collective13CollectiveMmaINS1_37MainloopSm90TmaGmmaWarpSpecializedFP8ILi11ENS5_IJNS4_1CILi4EEESB_NSA_ILi1EEEEEENS1_32KernelTmaWarpSpecializedPingpongEEENS5_IJNSA_ILi64EEENSA_ILi256EEESG_EEENS_12float_e5m2_tENS5_IJlSC_lEEESJ_SK_NS4_8TiledMMAINS4_8MMA_AtomIJNS4_4SM904GMMA31MMA_64x256x32_F32E5M2E5M2_SS_TNILNSO_7ScaleInE1ELSQ_1EEEEEENS4_6LayoutINS5_IJSC_SC_SC_EEENS5_IJNSA_ILi0EEESV_SV_EEEEENS5_IJNS4_10UnderscoreESY_SY_EEEEENS4_23SM90_TMA_LOAD_MULTICASTENS4_14ComposedLayoutINS4_7SwizzleILi2ELi4ELi3EEENS4_18smem_ptr_flag_bitsILi8EEENST_INS5_IJNSA_ILi8EEESG_EEENS5_IJSG_SC_EEEEEEEvNS4_8identityES11_S1B_vS1C_EENS_8epilogue10collective6detail29Sm90TmaWarpSpecializedAdapterINS1F_15DefaultEpilogueISJ_SK_SK_NS1E_6thread17LinearCombinationISJ_Li1EffLNS1J_9ScaleType4KindE0ELNS_15FloatRoundStyleE2ESJ_EENS1_15EpilogueDefaultEEEEEvvEEEEvNT_6ParamsE,(.L_x_351 - _ZN7cutlass13device_kernelINS_4gemm6kernel13GemmUniversalIN4cute5tupleIJiiiiEEENS1_10collective13CollectiveMmaINS1_37MainloopSm90TmaGmmaWarpSpecializedFP8ILi11ENS5_IJNS4_1CILi4EEESB_NSA_ILi1EEEEEENS1_32KernelTmaWarpSpecializedPingpongEEENS5_IJNSA_ILi64EEENSA_ILi256EEESG_EEENS_12float_e5m2_tENS5_IJlSC_lEEESJ_SK_NS4_8TiledMMAINS4_8MMA_AtomIJNS4_4SM904GMMA31MMA_64x256x32_F32E5M2E5M2_SS_TNILNSO_7ScaleInE1ELSQ_1EEEEEENS4_6LayoutINS5_IJSC_SC_SC_EEENS5_IJNSA_ILi0EEESV_SV_EEEEENS5_IJNS4_10UnderscoreESY_SY_EEEEENS4_23SM90_TMA_LOAD_MULTICASTENS4_14ComposedLayoutINS4_7SwizzleILi2ELi4ELi3EEENS4_18smem_ptr_flag_bitsILi8EEENST_INS5_IJNSA_ILi8EEESG_EEENS5_IJSG_SC_EEEEEEEvNS4_8identityES11_S1B_vS1C_EENS_8epilogue10collective6detail29Sm90TmaWarpSpecializedAdapterINS1F_15DefaultEpilogueISJ_SK_SK_NS1E_6thread17LinearCombinationISJ_Li1EffLNS1J_9ScaleType4KindE0ELNS_15FloatRoundStyleE2ESJ_EENS1_15EpilogueDefaultEEEEEvvEEEEvNT_6ParamsE)
        .other          _ZN7cutlass13device_kernelINS_4gemm6kernel13GemmUniversalIN4cute5tupleIJiiiiEEENS1_10collective13CollectiveMmaINS1_37MainloopSm90TmaGmmaWarpSpecializedFP8ILi11ENS5_IJNS4_1CILi4EEESB_NSA_ILi1EEEEEENS1_32KernelTmaWarpSpecializedPingpongEEENS5_IJNSA_ILi64EEENSA_ILi256EEESG_EEENS_12float_e5m2_tENS5_IJlSC_lEEESJ_SK_NS4_8TiledMMAINS4_8MMA_AtomIJNS4_4SM904GMMA31MMA_64x256x32_F32E5M2E5M2_SS_TNILNSO_7ScaleInE1ELSQ_1EEEEEENS4_6LayoutINS5_IJSC_SC_SC_EEENS5_IJNSA_ILi0EEESV_SV_EEEEENS5_IJNS4_10UnderscoreESY_SY_EEEEENS4_23SM90_TMA_LOAD_MULTICASTENS4_14ComposedLayoutINS4_7SwizzleILi2ELi4ELi3EEENS4_18smem_ptr_flag_bitsILi8EEENST_INS5_IJNSA_ILi8EEESG_EEENS5_IJSG_SC_EEEEEEEvNS4_8identityES11_S1B_vS1C_EENS_8epilogue10collective6detail29Sm90TmaWarpSpecializedAdapterINS1F_15DefaultEpilogueISJ_SK_SK_NS1E_6thread17LinearCombinationISJ_Li1EffLNS1J_9ScaleType4KindE0ELNS_15FloatRoundStyleE2ESJ_EENS1_15EpilogueDefaultEEEEEvvEEEEvNT_6ParamsE,@"STO_CUDA_ENTRY STV_DEFAULT"
_ZN7cutlass13device_kernelINS_4gemm6kernel13GemmUniversalIN4cute5tupleIJiiiiEEENS1_10collective13CollectiveMmaINS1_37MainloopSm90TmaGmmaWarpSpecializedFP8ILi11ENS5_IJNS4_1CILi4EEESB_NSA_ILi1EEEEEENS1_32KernelTmaWarpSpecializedPingpongEEENS5_IJNSA_ILi64EEENSA_ILi256EEESG_EEENS_12float_e5m2_tENS5_IJlSC_lEEESJ_SK_NS4_8TiledMMAINS4_8MMA_AtomIJNS4_4SM904GMMA31MMA_64x256x32_F32E5M2E5M2_SS_TNILNSO_7ScaleInE1ELSQ_1EEEEEENS4_6LayoutINS5_IJSC_SC_SC_EEENS5_IJNSA_ILi0EEESV_SV_EEEEENS5_IJNS4_10UnderscoreESY_SY_EEEEENS4_23SM90_TMA_LOAD_MULTICASTENS4_14ComposedLayoutINS4_7SwizzleILi2ELi4ELi3EEENS4_18smem_ptr_flag_bitsILi8EEENST_INS5_IJNSA_ILi8EEESG_EEENS5_IJSG_SC_EEEEEEEvNS4_8identityES11_S1B_vS1C_EENS_8epilogue10collective6detail29Sm90TmaWarpSpecializedAdapterINS1F_15DefaultEpilogueISJ_SK_SK_NS1E_6thread17LinearCombinationISJ_Li1EffLNS1J_9ScaleType4KindE0ELNS_15FloatRoundStyleE2ESJ_EENS1_15EpilogueDefaultEEEEEvvEEEEvNT_6ParamsE:
[----:B------:R-:W0:Y:S02]  /*0000*/  LDC R1, c[0x0][0x28] ;  /* 0x00000a00ff017b82 */ /* 0x000e240000000800 */
[----:B0-----:R-:W-:Y:S01]  /*0010*/  VIADD R1, R1, 0xfffffee8 ;  /* 0xfffffee801017836 */ /* 0x001fe20000000000 */
[----:B------:R-:W0:Y:S01]  /*0020*/  S2R R2, SR_TID.X ;  /* 0x0000000000027919 */ /* 0x000e220000002100 */
[----:B------:R-:W-:Y:S01]  /*0030*/  ELECT P0, URZ, PT ;  /* 0x00000000003f782f */ /* 0x000fe20003800000 */
[----:B------:R-:W-:Y:S01]  /*0040*/  BSSY B0, `(.L_x_0) ;  /* 0x0000014000007945 */ /* 0x000fe20003800000 */
[--C-:B0-----:R-:W-:Y:S02]  /*0050*/  SHF.R.U32.HI R0, RZ, 0x5, R2.reuse ;  /* 0x00000005ff007819 */ /* 0x101fe40000011602 */
[----:B------:R-:W-:-:S03]  /*0060*/  SHF.R.U32.HI R5, RZ, 0x7, R2 ;  /* 0x00000007ff057819 */ /* 0x000fc60000011602 */
[----:B------:R-:W0:Y:S02]  /*0070*/  SHFL.IDX PT, R3, R0, RZ, 0x1f ;  /* 0x00001fff00037589 */ /* 0x000e2400000e0000 */
[----:B0-----:R-:W-:Y:S02]  /*0080*/  R2UR UR6, R3 ;  /* 0x00000000030672ca */ /* 0x001fe400000e0000 */
[----:B------:R0:W1:Y:S11]  /*0090*/  SHFL.IDX PT, R3, R5, RZ, 0x1f ;  /* 0x00001fff05037589 */ /* 0x00007600000e0000 */
[----:B------:R-:W-:-:S02]  /*00a0*/  USHF.R.S32.HI UR4, URZ, 0x1f, UR6 ;  /* 0x0000001f3f047899 */ /* 0x000fc40008011406 */
[----:B------:R-:W-:Y:S02]  /*00b0*/  ISETP.NE.OR P0, PT, RZ, UR6, !P0 ;  /* 0x00000006ff007c0c */ /* 0x000fe4000c705670 */
[----:B------:R-:W-:-:S04]  /*00c0*/  ULEA.HI UR4, UR4, UR6, URZ, 0x2 ;  /* 0x0000000604047291 */ /* 0x000fc8000f8f103f */
[----:B------:R-:W-:-:S04]  /*00d0*/  ULOP3.LUT UR4, UR4, 0xfffffffc, URZ, 0xc0, !UPT ;  /* 0xfffffffc04047892 */ /* 0x000fc8000f8ec03f */
[----:B------:R-:W-:-:S03]  /*00e0*/  UIADD3 UR6, UR6, -UR4, URZ ;  /* 0x8000000406067290 */ /* 0x000fc6000fffe03f */
[----:B01----:R-:W-:Y:S09]  /*00f0*/  @P0 BRA `(.L_x_1) ;  /* 0x0000000000200947 */ /* 0x003ff20003800000 */
[----:B------:R-:W-:Y:S02]  /*0100*/  ULDC.64 UR4, c[0x0][0x198] ;  /* 0x0000660000047ab9 */ /* 0x000fe40000000a00 */
[----:B------:R-:W-:Y:S02]  /*0110*/  UIADD3 UR8, UP0, UR4, 0xf0, URZ ;  /* 0x000000f004087890 */ /* 0x000fe4000ff1e03f */
[----:B------:R-:W-:Y:S02]  /*0120*/  UIADD3 UR4, UP1, UR4, 0x1f0, URZ ;  /* 0x000001f004047890 */ /* 0x000fe4000ff3e03f */
[----:B------:R-:W-:Y:S02]  /*0130*/  UIADD3.X UR9, URZ, UR5, URZ, UP0, !UPT ;  /* 0x000000053f097290 */ /* 0x000fe400087fe43f */
[----:B------:R-:W-:-:S07]  /*0140*/  UIADD3.X UR5, URZ, UR5, URZ, UP1, !UPT ;  /* 0x000000053f057290 */ /* 0x000fce0008ffe43f */
[----:B------:R0:W-:Y:S02]  /*0150*/  UTMACCTL.PF [UR8] ;  /* 0x00000000080079b9 */ /* 0x0001e40008040000 */
[----:B------:R0:W-:Y:S02]  /*0160*/  UTMACCTL.PF [UR4] ;  /* 0x00000000040079b9 */ /* 0x0001e40008040000 */
[----:B0-----:R-:W-:Y:S01]  /*0170*/  NOP ;  /* 0x0000000000007918 */ /* 0x001fe20000000000 */
.L_x_1:
[----:B------:R-:W-:Y:S05]  /*0180*/  BSYNC B0 ;  /* 0x0000000000007941 */ /* 0x000fea0003800000 */
.L_x_0:
[----:B------:R-:W0:Y:S01]  /*0190*/  SHFL.IDX PT, R6, R0, RZ, 0x1f ;  /* 0x00001fff00067589 */ /* 0x000e2200000e0000 */
[----:B------:R-:W-:Y:S01]  /*01a0*/  R2UR UR14, R3 ;  /* 0x00000000030e72ca */ /* 0x000fe200000e0000 */
[----:B------:R-:W-:Y:S01]  /*01b0*/  UISETP.NE.AND UP0, UPT, UR6, 0x3, UPT ;  /* 0x000000030600788c */ /* 0x000fe2000bf05270 */
[----:B------:R-:W-:-:S03]  /*01c0*/  SHF.R.S32.HI R3, RZ, 0x1f, R2 ;  /* 0x0000001fff037819 */ /* 0x000fc60000011402 */
[----:B------:R-:W-:-:S08]  /*01d0*/  UISETP.EQ.OR UP0, UPT, UR6, URZ, !UP0 ;  /* 0x0000003f0600728c */ /* 0x000fd0000c702670 */
[----:B------:R-:W-:Y:S02]  /*01e0*/  UIADD3 UR12, UR14, -0x1, URZ ;  /* 0xffffffff0e0c7890 */ /* 0x000fe4000fffe03f */
[----:B------:R-:W-:Y:S02]  /*01f0*/  UISETP.EQ.AND UP0, UPT, UR14, URZ, UP0 ;  /* 0x0000003f0e00728c */ /* 0x000fe40008702270 */
[----:B------:R-:W-:Y:S02]  /*0200*/  UISETP.GE.U32.AND UP1, UPT, UR12, 0x2, UPT ;  /* 0x000000020c00788c */ /* 0x000fe4000bf26070 */
[----:B------:R-:W-:Y:S01]  /*0210*/  USEL UR13, URZ, 0x1, !UP0 ;  /* 0x000000013f0d7887 */ /* 0x000fe2000c000000 */
[----:B0-----:R-:W-:-:S03]  /*0220*/  ISETP.NE.AND P0, PT, R6, RZ, PT ;  /* 0x000000ff0600720c */ /* 0x001fc60003f05270 */
[----:B------:R-:W-:-:S10]  /*0230*/  USEL UR13, UR13, 0x2, UP1 ;  /* 0x000000020d0d7887 */ /* 0x000fd40008800000 */
[----:B------:R-:W-:Y:S05]  /*0240*/  @P0 BRA `(.L_x_2) ;  /* 0x00000000009c0947 */ /* 0x000fea0003800000 */
[----:B------:R-:W-:Y:S01]  /*0250*/  ELECT P0, URZ, PT ;  /* 0x00000000003f782f */ /* 0x000fe20003800000 */
[----:B------:R-:W-:-:S12]  /*0260*/  BSSY B0, `(.L_x_2) ;  /* 0x0000025000007945 */ /* 0x000fd80003800000 */
[----:B------:R-:W-:Y:S05]  /*0270*/  @!P0 BRA `(.L_x_3) ;  /* 0x00000000008c8947 */ /* 0x000fea0003800000 */
[----:B------:R-:W0:Y:S01]  /*0280*/  S2UR UR7, SR_CgaCtaId ;  /* 0x00000000000779c3 */ /* 0x000e220000008800 */
[----:B------:R-:W-:Y:S01]  /*0290*/  UMOV UR4, 0x400 ;  /* 0x0000040000047882 */ /* 0x000fe20000000000 */
[----:B------:R-:W-:Y:S01]  /*02a0*/  UMOV UR5, 0x1 ;  /* 0x0000000100057882 */ /* 0x000fe20000000000 */
[----:B------:R-:W-:Y:S02]  /*02b0*/  UMOV UR8, 0x7 ;  /* 0x0000000700087882 */ /* 0x000fe40000000000 */
[----:B------:R-:W-:-:S04]  /*02c0*/  UIADD3 UR8, -UR8, 0x100000, URZ ;  /* 0x0010000008087890 */ /* 0x000fc8000fffe13f */
[----:B------:R-:W-:Y:S02]  /*02d0*/  USHF.L.U32 UR9, UR8, 0xb, URZ ;  /* 0x0000000b08097899 */ /* 0x000fe4000800063f */
[----:B------:R-:W-:Y:S02]  /*02e0*/  USHF.L.U32 UR8, UR8, 0x1, URZ ;  /* 0x0000000108087899 */ /* 0x000fe4000800063f */
[----:B0-----:R-:W-:Y:S02]  /*02f0*/  ULEA UR7, UR7, UR4, 0x18 ;  /* 0x0000000407077291 */ /* 0x001fe4000f8ec03f */
[----:B------:R-:W-:-:S04]  /*0300*/  UIADD3 UR4, -UR5, 0x100000, URZ ;  /* 0x0010000005047890 */ /* 0x000fc8000fffe13f */
[----:B------:R-:W-:Y:S02]  /*0310*/  USHF.L.U32 UR5, UR4, 0xb, URZ ;  /* 0x0000000b04057899 */ /* 0x000fe4000800063f */
[----:B------:R-:W-:Y:S01]  /*0320*/  USHF.L.U32 UR4, UR4, 0x1, URZ ;  /* 0x0000000104047899 */ /* 0x000fe2000800063f */
[----:B------:R-:W0:Y:S11]  /*0330*/  FENCE.VIEW.ASYNC.S ;  /* 0x00000000000073c6 */ /* 0x000e360000000000 */
[----:B0-----:R0:W1:Y:S01]  /*0340*/  SYNCS.EXCH.64 URZ, [UR7], UR4 ;  /* 0x00000004073f75b2 */ /* 0x0010620008000100 */
[----:B------:R0:W2:Y:S01]  /*0350*/  SYNCS.EXCH.64 URZ, [UR7+0x58], UR8 ;  /* 0x00005808073f75b2 */ /* 0x0000a20008000100 */
[----:B------:R0:W3:Y:S01]  /*0360*/  SYNCS.EXCH.64 URZ, [UR7+0x8], UR4 ;  /* 0x00000804073f75b2 */ /* 0x0000e20008000100 */
[----:B------:R0:W4:Y:S01]  /*0370*/  SYNCS.EXCH.64 URZ, [UR7+0x60], UR8 ;  /* 0x00006008073f75b2 */ /* 0x0001220008000100 */
[----:B------:R0:W0:Y:S01]  /*0380*/  SYNCS.EXCH.64 URZ, [UR7+0x10], UR4 ;  /* 0x00001004073f75b2 */ /* 0x0000220008000100 */
        /* <DEDUP_REMOVED lines=17> */
[----:B------:R-:W-:Y:S01]  /*04a0*/  NOP ;  /* 0x0000000000007918 */ /* 0x000fe20000000000 */
.L_x_3:
[----:B0-----:R-:W-:Y:S05]  /*04b0*/  BSYNC B0 ;  /* 0x0000000000007941 */ /* 0x001fea0003800000 */
.L_x_2:
[----:B------:R-:W-:Y:S01]  /*04c0*/  LEA.HI R3, R3, R2, RZ, 0x7 ;  /* 0x0000000203037211 */ /* 0x000fe200078f38ff */
[----:B------:R-:W0:Y:S01]  /*04d0*/  SHFL.IDX PT, R8, R0, RZ, 0x1f ;  /* 0x00001fff00087589 */ /* 0x000e2200000e0000 */
[----:B------:R-:W5:Y:S01]  /*04e0*/  S2UR UR15, SR_CTAID.X ;  /* 0x00000000000f79c3 */ /* 0x000f620000002500 */
[----:B------:R-:W-:Y:S02]  /*04f0*/  ELECT P0, URZ, PT ;  /* 0x00000000003f782f */ /* 0x000fe40003800000 */
[----:B------:R-:W-:Y:S01]  /*0500*/  LOP3.LUT R3, R3, 0xffffff80, RZ, 0xc0, !PT ;  /* 0xffffff8003037812 */ /* 0x000fe200078ec0ff */
[----:B------:R5:W1:Y:S01]  /*0510*/  SHFL.IDX PT, R10, R0, RZ, 0x1f ;  /* 0x00001fff000a7589 */ /* 0x000a6200000e0000 */
[----:B------:R-:W-:Y:S01]  /*0520*/  SHF.R.S32.HI R9, RZ, 0x1f, R6 ;  /* 0x0000001fff097819 */ /* 0x000fe20000011406 */
[----:B------:R-:W-:Y:S01]  /*0530*/  ULDC UR4, c[0x0][0x150] ;  /* 0x0000540000047ab9 */ /* 0x000fe20000000800 */
[----:B------:R-:W-:Y:S01]  /*0540*/  ELECT P1, URZ, PT ;  /* 0x00000000003f782f */ /* 0x000fe20003820000 */
[----:B------:R-:W-:Y:S01]  /*0550*/  IMAD.IADD R3, R2, 0x1, -R3 ;  /* 0x0000000102037824 */ /* 0x000fe200078e0a03 */
[----:B------:R-:W-:Y:S01]  /*0560*/  LEA.HI R9, R9, R6, RZ, 0x2 ;  /* 0x0000000609097211 */ /* 0x000fe200078f10ff */
[----:B------:R-:W2:Y:S01]  /*0570*/  LDC R11, c[0x0][0x144] ;  /* 0x00005100ff0b7b82 */ /* 0x000ea20000000800 */
[----:B------:R-:W-:Y:S01]  /*0580*/  UMOV UR9, 0x80 ;  /* 0x0000008000097882 */ /* 0x000fe20000000000 */
[----:B------:R-:W-:Y:S01]  /*0590*/  NOP ;  /* 0x0000000000007918 */ /* 0x000fe20000000000 */
[----:B------:R-:W-:Y:S01]  /*05a0*/  SHF.R.S32.HI R12, RZ, 0x1f, R3 ;  /* 0x0000001fff0c7819 */ /* 0x000fe20000011403 */
[----:B------:R-:W-:Y:S01]  /*05b0*/  NOP ;  /* 0x0000000000007918 */ /* 0x000fe20000000000 */
[----:B------:R-:W-:-:S02]  /*05c0*/  LOP3.LUT R9, R9, 0x3ffffffc, RZ, 0xc0, !PT ;  /* 0x3ffffffc09097812 */ /* 0x000fc400078ec0ff */
[----:B------:R-:W-:Y:S01]  /*05d0*/  LEA.HI R4, R12, R3, RZ, 0x3 ;  /* 0x000000030c047211 */ /* 0x000fe200078f18ff */
[----:B------:R-:W3:Y:S01]  /*05e0*/  LDC R15, c[0x0][0x148] ;  /* 0x00005200ff0f7b82 */ /* 0x000ee20000000800 */
[----:B------:R-:W-:Y:S01]  /*05f0*/  ISETP.NE.AND P3, PT, RZ, UR14, PT ;  /* 0x0000000eff007c0c */ /* 0x000fe2000bf65270 */
[----:B------:R-:W-:Y:S01]  /*0600*/  IMAD.IADD R9, R6, 0x1, -R9 ;  /* 0x0000000106097824 */ /* 0x000fe200078e0a09 */
[--C-:B------:R-:W-:Y:S01]  /*0610*/  SHF.R.S32.HI R7, RZ, 0x3, R4.reuse ;  /* 0x00000003ff077819 */ /* 0x100fe20000011404 */
[----:B------:R-:W4:Y:S01]  /*0620*/  SHFL.IDX PT, R6, R5, RZ, 0x1f ;  /* 0x00001fff05067589 */ /* 0x000f2200000e0000 */
[----:B------:R-:W-:Y:S02]  /*0630*/  SHF.R.S32.HI R4, RZ, 0x1f, R4 ;  /* 0x0000001fff047819 */ /* 0x000fe40000011404 */
[----:B0-----:R-:W-:Y:S02]  /*0640*/  ISETP.NE.OR P0, PT, R8, RZ, !P0 ;  /* 0x000000ff0800720c */ /* 0x001fe40004705670 */
[----:B------:R-:W-:-:S02]  /*0650*/  LEA.HI R8, R4, R7, RZ, 0x2 ;  /* 0x0000000704087211 */ /* 0x000fc400078f10ff */
[----:B------:R-:W0:Y:S01]  /*0660*/  S2R R4, SR_CTAID.Y ;  /* 0x0000000000047919 */ /* 0x000e220000002600 */
[----:B-----5:R-:W-:Y:S02]  /*0670*/  I2FP.F32.U32 R0, UR15 ;  /* 0x0000000f00007c45 */ /* 0x020fe40008201000 */
[----:B------:R-:W-:Y:S02]  /*0680*/  LOP3.LUT R8, R8, 0xfffffffc, RZ, 0xc0, !PT ;  /* 0xfffffffc08087812 */ /* 0x000fe400078ec0ff */
[----:B-1----:R-:W-:Y:S01]  /*0690*/  ISETP.NE.OR P1, PT, R10, RZ, !P1 ;  /* 0x000000ff0a00720c */ /* 0x002fe20004f25670 */
[----:B------:R-:W-:Y:S01]  /*06a0*/  FMUL R0, R0, UR4 ;  /* 0x0000000400007c20 */ /* 0x000fe20008400000 */
[----:B------:R-:W-:Y:S01]  /*06b0*/  ULDC UR4, c[0x0][0x154] ;  /* 0x0000550000047ab9 */ /* 0x000fe20000000800 */
[----:B------:R-:W-:Y:S01]  /*06c0*/  IMAD.IADD R8, R7, 0x1, -R8 ;  /* 0x0000000107087824 */ /* 0x000fe200078e0a08 */
[----:B------:R-:W-:-:S03]  /*06d0*/  VOTEU.ALL UP0, P0 ;  /* 0x00000000003f7886 */ /* 0x000fc60000000000 */
[----:B------:R-:W1:Y:S01]  /*06e0*/  F2I.U32.TRUNC.NTZ R0, R0 ;  /* 0x0000000000007305 */ /* 0x000e62000020f000 */
[----:B------:R-:W-:Y:S01]  /*06f0*/  IMAD R8, R9, 0x4, R8 ;  /* 0x0000000409087824 */ /* 0x000fe200078e0208 */
[----:B------:R-:W5:Y:S01]  /*0700*/  @!UP0 S2UR UR8, SR_CgaCtaId ;  /* 0x00000000000889c3 */ /* 0x000f620000008800 */
[----:B------:R-:W-:Y:S01]  /*0710*/  @!UP0 UMOV UR7, 0x400 ;  /* 0x0000040000078882 */ /* 0x000fe20000000000 */
[----:B----4-:R-:W-:Y:S02]  /*0720*/  R2UR UR17, R6 ;  /* 0x00000000061172ca */ /* 0x010fe400000e0000 */
[----:B------:R-:W-:Y:S01]  /*0730*/  VOTEU.ALL UP1, P1 ;  /* 0x00000000003f7886 */ /* 0x000fe20000820000 */
[----:B------:R-:W-:Y:S01]  /*0740*/  SHF.R.S32.HI R7, RZ, 0x1f, R8 ;  /* 0x0000001fff077819 */ /* 0x000fe20000011408 */
[----:B------:R-:W-:Y:S01]  /*0750*/  VOTEU.ALL UP2, P1 ;  /* 0x00000000003f7886 */ /* 0x000fe20000840000 */
[----:B------:R-:W-:Y:S01]  /*0760*/  VOTEU.ALL UP3, P1 ;  /* 0x00000000003f7886 */ /* 0x000fe20000860000 */
[----:B------:R-:W-:Y:S01]  /*0770*/  VOTEU.ALL UP4, P1 ;  /* 0x00000000003f7886 */ /* 0x000fe20000880000 */
[----:B------:R-:W-:Y:S01]  /*0780*/  LEA.HI R7, R7, R8, RZ, 0x2 ;  /* 0x0000000807077211 */ /* 0x000fe200078f10ff */
[----:B------:R-:W4:Y:S01]  /*0790*/  @!UP1 S2UR UR11, SR_CgaCtaId ;  /* 0x00000000000b99c3 */ /* 0x000f220000008800 */
[----:B------:R-:W-:Y:S01]  /*07a0*/  @!UP1 UMOV UR10, 0x400 ;  /* 0x00000400000a9882 */ /* 0x000fe20000000000 */
[----:B------:R-:W-:Y:S01]  /*07b0*/  VOTEU.ALL UP5, P1 ;  /* 0x00000000003f7886 */ /* 0x000fe200008a0000 */
[----:B-1----:R-:W-:Y:S01]  /*07c0*/  IMAD.MOV R14, RZ, RZ, -R0 ;  /* 0x000000ffff0e7224 */ /* 0x002fe200078e0a00 */
[----:B------:R-:W-:Y:S01]  /*07d0*/  LOP3.LUT R9, R7, 0xfffffffc, RZ, 0xc0, !PT ;  /* 0xfffffffc07097812 */ /* 0x000fe200078ec0ff */
[----:B------:R-:W-:-:S02]  /*07e0*/  IMAD.SHL.U32 R7, R8, 0x4, RZ ;  /* 0x0000000408077824 */ /* 0x000fc400078e00ff */
[----:B--2---:R-:W-:Y:S01]  /*07f0*/  IMAD R14, R11, R14, UR15 ;  /* 0x0000000f0b0e7e24 */ /* 0x004fe2000f8e020e */
[----:B0-----:R-:W-:Y:S01]  /*0800*/  I2FP.F32.U32 R0, R4 ;  /* 0x0000000400007245 */ /* 0x001fe20000201000 */
[C---:B------:R-:W-:Y:S01]  /*0810*/  IMAD.IADD R9, R8.reuse, 0x1, -R9 ;  /* 0x0000000108097824 */ /* 0x040fe200078e0a09 */
[----:B------:R-:W-:Y:S02]  /*0820*/  LOP3.LUT R13, R8, 0xc, R7, 0x78, !PT ;  /* 0x0000000c080d7812 */ /* 0x000fe400078e7807 */
[----:B------:R-:W0:Y:S01]  /*0830*/  LDC R8, c[0x0][0x140] ;  /* 0x00005000ff087b82 */ /* 0x000e220000000800 */
[----:B------:R-:W-:Y:S01]  /*0840*/  FMUL R0, R0, UR4 ;  /* 0x0000000400007c20 */ /* 0x000fe20008400000 */
[----:B------:R-:W-:Y:S01]  /*0850*/  ISETP.NE.AND P2, PT, R9, R14, PT ;  /* 0x0000000e0900720c */ /* 0x000fe20003f45270 */
[----:B------:R-:W-:Y:S01]  /*0860*/  UMOV UR4, 0x20 ;  /* 0x0000002000047882 */ /* 0x000fe20000000000 */
[----:B-----5:R-:W-:Y:S01]  /*0870*/  @!UP0 ULEA UR7, UR8, UR7, 0x18 ;  /* 0x0000000708078291 */ /* 0x020fe2000f8ec03f */
[----:B------:R1:W-:Y:S01]  /*0880*/  STL [R1+0x80], R13 ;  /* 0x0000800d01007387 */ /* 0x0003e20000100800 */
[----:B------:R-:W-:-:S04]  /*0890*/  @!UP0 UIADD3 UR4, -UR4, 0x100000, URZ ;  /* 0x0010000004048890 */ /* 0x000fc8000fffe13f */
[----:B------:R-:W-:Y:S02]  /*08a0*/  @!UP0 USHF.L.U32 UR5, UR4, 0xb, URZ ;  /* 0x0000000b04058899 */ /* 0x000fe4000800063f */
[----:B------:R-:W-:Y:S01]  /*08b0*/  @!UP0 USHF.L.U32 UR4, UR4, 0x1, URZ ;  /* 0x0000000104048899 */ /* 0x000fe2000800063f */
[----:B------:R-:W2:Y:S01]  /*08c0*/  F2I.U32.TRUNC.NTZ R0, R0 ;  /* 0x0000000000007305 */ /* 0x000ea2000020f000 */
[----:B------:R-:W-:-:S04]  /*08d0*/  @!UP1 UIADD3 UR8, -UR9, 0x100000, URZ ;  /* 0x0010000009089890 */ /* 0x000fc8000fffe13f */
[----:B------:R-:W-:Y:S02]  /*08e0*/  @!UP1 USHF.L.U32 UR9, UR8, 0xb, URZ ;  /* 0x0000000b08099899 */ /* 0x000fe4000800063f */
[----:B------:R-:W-:Y:S01]  /*08f0*/  @!UP1 USHF.L.U32 UR8, UR8, 0x1, URZ ;  /* 0x0000000108089899 */ /* 0x000fe2000800063f */
[----:B------:R-:W-:Y:S01]  /*0900*/  VOTEU.ALL UP0, P0 ;  /* 0x00000000003f7886 */ /* 0x000fe20000000000 */
[----:B----4-:R-:W-:Y:S01]  /*0910*/  @!UP1 ULEA UR10, UR11, UR10, 0x18 ;  /* 0x0000000a0b0a9291 */ /* 0x010fe2000f8ec03f */
[----:B------:R-:W-:Y:S01]  /*0920*/  VOTEU.ALL UP1, P0 ;  /* 0x00000000003f7886 */ /* 0x000fe20000020000 */
[----:B------:R-:W-:Y:S01]  /*0930*/  LOP3.LUT P0, RZ, R3, 0x7, RZ, 0xc0, !PT ;  /* 0x0000000703ff7812 */ /* 0x000fe2000780c0ff */
[----:B------:R-:W4:Y:S02]  /*0940*/  FENCE.VIEW.ASYNC.S ;  /* 0x00000000000073c6 */ /* 0x000f240000000000 */
[----:B----4-:R1:W4:Y:S01]  /*0950*/  @!UP0 SYNCS.EXCH.64 URZ, [UR7+0xe0], UR4 ;  /* 0x0000e004073f85b2 */ /* 0x0103220008000100 */
[----:B------:R-:W-:Y:S01]  /*0960*/  ISETP.LT.U32.AND P0, PT, R13, 0x10, !P0 ;  /* 0x000000100d00780c */ /* 0x000fe20004701070 */
[----:B--2---:R-:W-:Y:S01]  /*0970*/  IMAD.MOV R16, RZ, RZ, -R0 ;  /* 0x000000ffff107224 */ /* 0x004fe200078e0a00 */
[----:B------:R-:W-:-:S02]  /*0980*/  @P2 SHF.R.S32.HI R0, RZ, 0x1f, R13 ;  /* 0x0000001fff002819 */ /* 0x000fc4000001140d */
[----:B0-----:R-:W-:Y:S01]  /*0990*/  ISETP.EQ.U32.AND P1, PT, R8, 0x1, PT ;  /* 0x000000010800780c */ /* 0x001fe20003f22070 */
[----:B---3--:R-:W-:Y:S01]  /*09a0*/  IMAD R7, R15, R16, R4 ;  /* 0x000000100f077224 */ /* 0x008fe200078e0204 */
[----:B------:R-:W-:-:S04]  /*09b0*/  @P2 LEA.HI R0, R0, R13, RZ, 0x2 ;  /* 0x0000000d00002211 */ /* 0x000fc800078f10ff */
[----:B------:R-:W-:Y:S01]  /*09c0*/  @P2 SHF.R.S32.HI R0, RZ, 0x2, R0 ;  /* 0x00000002ff002819 */ /* 0x000fe20000011400 */
[----:B------:R1:W0:Y:S03]  /*09d0*/  @!UP1 SYNCS.EXCH.64 URZ, [UR7+0xe8], UR4 ;  /* 0x0000e804073f95b2 */ /* 0x0002260008000100 */
[----:B------:R-:W-:Y:S01]  /*09e0*/  @P2 ISETP.NE.AND P4, PT, R0, R7, PT ;  /* 0x000000070000220c */ /* 0x000fe20003f85270 */
[----:B------:R-:W-:Y:S01]  /*09f0*/  IMAD.MOV.U32 R0, RZ, RZ, 0x1 ;  /* 0x00000001ff007424 */ /* 0x000fe200078e00ff */
[----:B------:R-:W-:Y:S01]  /*0a00*/  SEL R7, RZ, 0x1, !P0 ;  /* 0x00000001ff077807 */ /* 0x000fe20004000000 */
[----:B------:R-:W-:Y:S01]  /*0a10*/  NOP ;  /* 0x0000000000007918 */ /* 0x000fe20000000000 */
[----:B------:R-:W-:-:S04]  /*0a20*/  @P2 SEL R0, RZ, 0x1, P4 ;  /* 0x00000001ff002807 */ /* 0x000fc80002000000 */
[----:B------:R-:W-:-:S05]  /*0a30*/  LOP3.LUT R0, R0, R7, RZ, 0xc0, !PT ;  /* 0x0000000700007212 */ /* 0x000fca00078ec0ff */
[----:B------:R1:W-:Y:S01]  /*0a40*/  STL [R1+0x78], R0 ;  /* 0x0000780001007387 */ /* 0x0003e20000100800 */
[----:B------:R1:W2:Y:S01]  /*0a50*/  @!UP2 SYNCS.EXCH.64 URZ, [UR10+0xc0], UR8 ;  /* 0x0000c0080a3fa5b2 */ /* 0x0002a20008000100 */
[----:B------:R1:W3:Y:S01]  /*0a60*/  @!UP3 SYNCS.EXCH.64 URZ, [UR10+0xc8], UR8 ;  /* 0x0000c8080a3fb5b2 */ /* 0x0002e20008000100 */
[----:B------:R1:W0:Y:S01]  /*0a70*/  @!UP4 SYNCS.EXCH.64 URZ, [UR10+0xd0], UR8 ;  /* 0x0000d0080a3fc5b2 */ /* 0x0002220008000100 */
[----:B------:R1:W0:Y:S01]  /*0a80*/  @!UP5 SYNCS.EXCH.64 URZ, [UR10+0xd8], UR8 ;  /* 0x0000d8080a3fd5b2 */ /* 0x0002220008000100 */
[----:B------:R-:W-:Y:S01]  /*0a90*/  NOP ;  /* 0x0000000000007918 */ /* 0x000fe20000000000 */
[----:B----4-:R-:W-:Y:S05]  /*0aa0*/  @!P1 BRA `(.L_x_4) ;  /* 0x0000000000089947 */ /* 0x010fea0003800000 */
[----:B0-23--:R-:W-:Y:S01]  /*0ab0*/  UCGABAR_ARV ;  /* 0x00000000000079c7 */ /* 0x00dfe20008000000 */
[----:B------:R-:W-:Y:S05]  /*0ac0*/  BRA `(.L_x_5) ;  /* 0x0000000000047947 */ /* 0x000fea0003800000 */
.L_x_4:
[----:B0-23--:R-:W-:Y:S01]  /*0ad0*/  NOP ;  /* 0x0000000000007918 */ /* 0x00dfe20000000000 */
.L_x_5:
[----:B-1----:R-:W-:Y:S01]  /*0ae0*/  ULDC.64 UR4, c[0x0][0x598] ;  /* 0x0001660000047ab9 */ /* 0x002fe20000000a00 */
[----:B------:R-:W-:Y:S01]  /*0af0*/  ULDC.64 UR22, c[0x0][0x208] ;  /* 0x0000820000167ab9 */ /* 0x000fe20000000a00 */
[----:B------:R-:W-:-:S04]  /*0b00*/  ISETP.NE.U32.AND P0, PT, RZ, UR4, PT ;  /* 0x00000004ff007c0c */ /* 0x000fc8000bf05070 */
[----:B------:R-:W-:-:S13]  /*0b10*/  ISETP.NE.AND.EX P0, PT, RZ, UR5, PT, P0 ;  /* 0x00000005ff007c0c */ /* 0x000fda000bf05300 */
[----:B------:R-:W-:Y:S05]  /*0b20*/  @!P0 BRA `(.L_x_6) ;  /* 0x0000000000208947 */ /* 0x000fea0003800000 */
[----:B------:R-:W0:Y:S02]  /*0b30*/  LDC.64 R6, c[0x0][0x598] ;  /* 0x00016600ff067b82 */ /* 0x000e240000000a00 */
[----:B0-----:R-:W2:Y:S02]  /*0b40*/  LDG.E.64 R6, desc[UR22][R6.64] ;  /* 0x0000001606067981 */ /* 0x001ea4000c1e1b00 */
[----:B--2---:R-:W-:-:S04]  /*0b50*/  ISETP.NE.U32.AND P0, PT, R6, RZ, PT ;  /* 0x000000ff0600720c */ /* 0x004fc80003f05070 */
[----:B------:R-:W-:-:S13]  /*0b60*/  ISETP.NE.AND.EX P0, PT, R7, RZ, PT, P0 ;  /* 0x000000ff0700720c */ /* 0x000fda0003f05300 */
[----:B------:R-:W-:Y:S05]  /*0b70*/  @!P0 BRA `(.L_x_6) ;  /* 0x00000000000c8947 */ /* 0x000fea0003800000 */
[----:B------:R-:W2:Y:S02]  /*0b80*/  LD.E R6, desc[UR22][R6.64] ;  /* 0x0000001606067980 */ /* 0x000ea4000c101900 */
[----:B--2---:R-:W-:Y:S01]  /*0b90*/  R2UR UR24, R6 ;  /* 0x00000000061872ca */ /* 0x004fe200000e0000 */
[----:B------:R-:W-:-:S14]  /*0ba0*/  BRA `(.L_x_7) ;  /* 0x0000000000247947 */ /* 0x000fdc0003800000 */
.L_x_6:
[----:B------:R-:W-:Y:S02]  /*0bb0*/  ULDC.64 UR4, c[0x0][0x588] ;  /* 0x0001620000047ab9 */ /* 0x000fe40000000a00 */
[----:B------:R-:W-:-:S04]  /*0bc0*/  ISETP.NE.U32.AND P0, PT, RZ, UR4, PT ;  /* 0x00000004ff007c0c */ /* 0x000fc8000bf05070 */
[----:B------:R-:W-:-:S13]  /*0bd0*/  ISETP.NE.AND.EX P0, PT, RZ, UR5, PT, P0 ;  /* 0x00000005ff007c0c */ /* 0x000fda000bf05300 */
[----:B------:R-:W-:Y:S05]  /*0be0*/  @!P0 BRA `(.L_x_8) ;  /* 0x0000000000108947 */ /* 0x000fea0003800000 */
[----:B------:R-:W0:Y:S02]  /*0bf0*/  LDC.64 R6, c[0x0][0x588] ;  /* 0x00016200ff067b82 */ /* 0x000e240000000a00 */
[----:B0-----:R-:W2:Y:S02]  /*0c00*/  LDG.E R6, desc[UR22][R6.64] ;  /* 0x0000001606067981 */ /* 0x001ea4000c1e1900 */
[----:B--2---:R-:W-:Y:S01]  /*0c10*/  R2UR UR24, R6 ;  /* 0x00000000061872ca */ /* 0x004fe200000e0000 */
[----:B------:R-:W-:-:S14]  /*0c20*/  BRA `(.L_x_7) ;  /* 0x0000000000047947 */ /* 0x000fdc0003800000 */
.L_x_8:
[----:B------:R-:W-:-:S05]  /*0c30*/  ULDC UR24, c[0x0][0x580] ;  /* 0x0001600000187ab9 */ /* 0x000fca0000000800 */
.L_x_7:
[----:B------:R-:W-:Y:S02]  /*0c40*/  ULDC.64 UR4, c[0x0][0x5a0] ;  /* 0x0001680000047ab9 */ /* 0x000fe40000000a00 */
        /* <DEDUP_REMOVED lines=11> */
.L_x_9:
        /* <DEDUP_REMOVED lines=8> */
.L_x_11:
[----:B------:R-:W-:-:S05]  /*0d80*/  ULDC UR25, c[0x0][0x584] ;  /* 0x0001610000197ab9 */ /* 0x000fca0000000800 */
.L_x_10:
[----:B------:R-:W0:Y:S01]  /*0d90*/  LDC R0, c[0x0][0x65c] ;  /* 0x00019700ff007b82 */ /* 0x000e220000000800 */
[----:B------:R-:W-:Y:S01]  /*0da0*/  IMAD.U32 R6, RZ, RZ, UR15 ;  /* 0x0000000fff067e24 */ /* 0x000fe2000f8e00ff */
[----:B------:R-:W-:Y:S01]  /*0db0*/  UISETP.NE.AND UP0, UPT, UR14, 0x2, UPT ;  /* 0x000000020e00788c */ /* 0x000fe2000bf05270 */
[----:B------:R-:W-:Y:S01]  /*0dc0*/  IMAD.MOV.U32 R7, RZ, RZ, RZ ;  /* 0x000000ffff077224 */ /* 0x000fe200078e00ff */
[----:B------:R-:W-:Y:S01]  /*0dd0*/  ULDC UR7, c[0x0][0x28c] ;  /* 0x0000a30000077ab9 */ /* 0x000fe20000000800 */
[----:B------:R-:W-:Y:S01]  /*0de0*/  UMOV UR5, URZ ;  /* 0x0000003f00057c82 */ /* 0x000fe20008000000 */
[----:B------:R-:W-:Y:S02]  /*0df0*/  UIADD3 UR7, UR7, 0x3f, URZ ;  /* 0x0000003f07077890 */ /* 0x000fe4000fffe03f */
[----:B------:R-:W-:Y:S01]  /*0e00*/  PLOP3.LUT P0, PT, PT, PT, UP0, 0x80, 0x0 ;  /* 0x000000000000781c */ /* 0x000fe20003f0f008 */
[----:B------:R-:W-:Y:S01]  /*0e10*/  UMOV UR4, URZ ;  /* 0x0000003f00047c82 */ /* 0x000fe20008000000 */
[----:B------:R-:W-:Y:S01]  /*0e20*/  USHF.R.S32.HI UR10, URZ, 0x1f, UR7 ;  /* 0x0000001f3f0a7899 */ /* 0x000fe20008011407 */
[----:B------:R-:W-:-:S03]  /*0e30*/  ULDC.64 UR18, c[0x0][0x650] ;  /* 0x0001940000127ab9 */ /* 0x000fc60000000a00 */
[----:B------:R-:W-:-:S04]  /*0e40*/  ULEA.HI UR10, UR10, UR7, URZ, 0x6 ;  /* 0x000000070a0a7291 */ /* 0x000fc8000f8f303f */
[----:B------:R-:W-:Y:S01]  /*0e50*/  USHF.R.S32.HI UR14, URZ, 0x6, UR10 ;  /* 0x000000063f0e7899 */ /* 0x000fe2000801140a */
[----:B0-----:R-:W-:-:S13]  /*0e60*/  ISETP.NE.AND P2, PT, R0, 0x1, PT ;  /* 0x000000010000780c */ /* 0x001fda0003f45270 */
[----:B------:R-:W0:Y:S01]  /*0e70*/  @P2 LDC R9, c[0x0][0x10] ;  /* 0x00000400ff092b82 */ /* 0x000e220000000800 */
[----:B------:R-:W-:-:S07]  /*0e80*/  @P2 IMAD.MOV.U32 R5, RZ, RZ, RZ ;  /* 0x000000ffff052224 */ /* 0x000fce00078e00ff */
[----:B------:R-:W1:Y:S01]  /*0e90*/  @!P2 LDC R11, c[0x0][0xc] ;  /* 0x00000300ff0bab82 */ /* 0x000e620000000800 */
[----:B------:R-:W-:Y:S01]  /*0ea0*/  ULDC UR8, c[0x0][0xc] ;  /* 0x0000030000087ab9 */ /* 0x000fe20000000800 */
[----:B------:R-:W-:Y:S01]  /*0eb0*/  ULDC UR9, c[0x0][0x10] ;  /* 0x0000040000097ab9 */ /* 0x000fe20000000800 */
[----:B------:R-:W-:Y:S01]  /*0ec0*/  ULDC UR7, c[0x0][0x14] ;  /* 0x0000050000077ab9 */ /* 0x000fe20000000800 */
[----:B------:R-:W-:-:S04]  /*0ed0*/  UIMAD.WIDE.U32 UR8, UR8, UR9, URZ ;  /* 0x00000009080872a5 */ /* 0x000fc8000f8e003f */
[----:B------:R-:W-:Y:S01]  /*0ee0*/  UIMAD.WIDE.U32 UR20, UR8, UR7, URZ ;  /* 0x00000007081472a5 */ /* 0x000fe2000f8e003f */
[----:B0-----:R-:W-:Y:S01]  /*0ef0*/  @P2 IMAD.WIDE.U32 R8, R9, UR15, R4 ;  /* 0x0000000f09082c25 */ /* 0x001fe2000f8e0004 */
[----:B------:R-:W-:-:S03]  /*0f00*/  UIMAD UR15, UR9, UR7, URZ ;  /* 0x00000007090f72a4 */ /* 0x000fc6000f8e023f */
[----:B------:R-:W-:Y:S01]  /*0f10*/  @P2 IMAD.MOV.U32 R13, RZ, RZ, R8 ;  /* 0x000000ffff0d2224 */ /* 0x000fe200078e0008 */
[----:B------:R-:W-:Y:S01]  /*0f20*/  UIADD3 UR15, UR21, UR15, URZ ;  /* 0x0000000f150f7290 */ /* 0x000fe2000fffe03f */
[----:B-1----:R-:W-:-:S04]  /*0f30*/  @!P2 IMAD.WIDE.U32 R6, R4, R11, R6 ;  /* 0x0000000b0406a225 */ /* 0x002fc800078e0006 */
[----:B------:R-:W-:Y:S02]  /*0f40*/  @P2 IMAD.MOV.U32 R11, RZ, RZ, RZ ;  /* 0x000000ffff0b2224 */ /* 0x000fe400078e00ff */
[----:B------:R-:W-:Y:S02]  /*0f50*/  @!P2 IMAD.MOV.U32 R13, RZ, RZ, R6 ;  /* 0x000000ffff0da224 */ /* 0x000fe400078e0006 */
[----:B------:R-:W-:Y:S02]  /*0f60*/  @P2 IMAD.IADD R10, R9, 0x1, R11 ;  /* 0x00000001090a2824 */ /* 0x000fe400078e020b */
[----:B------:R-:W-:Y:S01]  /*0f70*/  @!P2 IMAD.MOV.U32 R10, RZ, RZ, R7 ;  /* 0x000000ffff0aa224 */ /* 0x000fe200078e0007 */
[----:B------:R0:W-:Y:S01]  /*0f80*/  STL [R1+0x88], R13 ;  /* 0x0000880d01007387 */ /* 0x0001e20000100800 */
[----:B------:R-:W-:Y:S02]  /*0f90*/  IMAD.MOV.U32 R17, RZ, RZ, R13 ;  /* 0x000000ffff117224 */ /* 0x000fe400078e000d */
[----:B------:R-:W-:Y:S01]  /*0fa0*/  IMAD.MOV.U32 R22, RZ, RZ, R10 ;  /* 0x000000ffff167224 */ /* 0x000fe200078e000a */
[----:B------:R0:W-:Y:S01]  /*0fb0*/  STL [R1+0x84], R10 ;  /* 0x0000840a01007387 */ /* 0x0001e20000100800 */
[----:B------:R-:W-:Y:S05]  /*0fc0*/  @P0 BRA `(.L_x_12) ;  /* 0x0000000000280947 */ /* 0x000fea0003800000 */
[----:B------:R-:W-:Y:S01]  /*0fd0*/  IADD3 R17, P0, R17, UR20, RZ ;  /* 0x0000001411117c10 */ /* 0x000fe2000ff1e0ff */
[----:B------:R-:W-:Y:S02]  /*0fe0*/  UISETP.GE.U32.AND UP0, UPT, UR14, 0xb, UPT ;  /* 0x0000000b0e00788c */ /* 0x000fe4000bf06070 */
[----:B------:R-:W-:Y:S01]  /*0ff0*/  UIMAD.WIDE.U32 UR4, UR14, -0x45d1745d, URZ ;  /* 0xba2e8ba30e0478a5 */ /* 0x000fe2000f8e003f */
[----:B------:R-:W-:Y:S01]  /*1000*/  IADD3.X R22, R22, UR15, RZ, P0, !PT ;  /* 0x0000000f16167c10 */ /* 0x000fe200087fe4ff */
[----:B------:R1:W-:Y:S02]  /*1010*/  STL [R1+0x88], R17 ;  /* 0x0000881101007387 */ /* 0x0003e40000100800 */
[----:B------:R-:W-:Y:S02]  /*1020*/  USHF.R.U32.HI UR5, URZ, 0x3, UR5 ;  /* 0x000000033f057899 */ /* 0x000fe40008011605 */
[----:B------:R1:W-:Y:S01]  /*1030*/  STL [R1+0x84], R22 ;  /* 0x0000841601007387 */ /* 0x0003e20000100800 */
[----:B------:R-:W-:-:S02]  /*1040*/  UMOV UR4, URZ ;  /* 0x0000003f00047c82 */ /* 0x000fc40008000000 */
[----:B------:R-:W-:Y:S02]  /*1050*/  @UP0 ULOP3.LUT UR4, UR5, 0x1, URZ, 0xc0, !UPT ;  /* 0x0000000105040892 */ /* 0x000fe4000f8ec03f */
[----:B------:R-:W-:-:S12]  /*1060*/  UIMAD UR5, UR5, -0xb, UR14 ;  /* 0xfffffff5050578a4 */ /* 0x000fd8000f8e020e */
.L_x_12:
[----:B------:R-:W-:Y:S01]  /*1070*/  IMAD.MOV.U32 R8, RZ, RZ, -0x1 ;  /* 0xffffffffff087424 */ /* 0x000fe200078e00ff */
[----:B------:R-:W-:Y:S01]  /*1080*/  ISETP.GE.U32.AND P0, PT, R17, UR18, PT ;  /* 0x0000001211007c0c */ /* 0x000fe2000bf06070 */
[----:B------:R-:W-:Y:S01]  /*1090*/  IMAD.MOV.U32 R6, RZ, RZ, -0x1 ;  /* 0xffffffffff067424 */ /* 0x000fe200078e00ff */
[----:B------:R-:W-:Y:S01]  /*10a0*/  PRMT R0, RZ, 0x7610, R0 ;  /* 0x00007610ff007816 */ /* 0x000fe20000000000 */
[----:B------:R-:W-:Y:S01]  /*10b0*/  IMAD.MOV.U32 R7, RZ, RZ, -0x1 ;  /* 0xffffffffff077424 */ /* 0x000fe200078e00ff */
[----:B------:R2:W-:Y:S01]  /*10c0*/  STL [R1+0x8c], R8 ;  /* 0x00008c0801007387 */ /* 0x0005e20000100800 */
[----:B------:R-:W-:-:S03]  /*10d0*/  ISETP.GE.U32.AND.EX P0, PT, R22, UR19, PT, P0 ;  /* 0x0000001316007c0c */ /* 0x000fc6000bf06100 */
[----:B------:R2:W-:Y:S04]  /*10e0*/  STL [R1+0x7c], R6 ;  /* 0x00007c0601007387 */ /* 0x0005e80000100800 */
[----:B------:R2:W-:Y:S06]  /*10f0*/  STL [R1+0x90], R7 ;  /* 0x0000900701007387 */ /* 0x0005ec0000100800 */
[----:B------:R-:W-:Y:S05]  /*1100*/  @P0 BRA `(.L_x_13) ;  /* 0x0000000400380947 */ /* 0x000fea0003800000 */
[----:B------:R-:W3:Y:S01]  /*1110*/  LDC.64 R18, c[0x0][0x628] ;  /* 0x00018a00ff127b82 */ /* 0x000ee20000000a00 */
[----:B--2---:R-:W-:Y:S02]  /*1120*/  IMAD.MOV.U32 R6, RZ, RZ, R17 ;  /* 0x000000ffff067224 */ /* 0x004fe400078e0011 */
[----:B------:R-:W-:-:S05]  /*1130*/  IMAD.MOV.U32 R7, RZ, RZ, R22 ;  /* 0x000000ffff077224 */ /* 0x000fca00078e0016 */
[----:B------:R-:W2:Y:S08]  /*1140*/  LDC R0, c[0x0][0x630] ;  /* 0x00018c00ff007b82 */ /* 0x000eb00000000800 */
[----:B------:R-:W4:Y:S01]  /*1150*/  LDC.64 R20, c[0x0][0x620] ;  /* 0x00018800ff147b82 */ /* 0x000f220000000a00 */
[----:B---3--:R-:W-:-:S04]  /*1160*/  ISETP.NE.U32.AND P0, PT, R18, RZ, PT ;  /* 0x000000ff1200720c */ /* 0x008fc80003f05070 */
[----:B------:R-:W-:-:S13]  /*1170*/  ISETP.NE.AND.EX P0, PT, R19, RZ, PT, P0 ;  /* 0x000000ff1300720c */ /* 0x000fda0003f05300 */
[----:B--2-4-:R-:W-:Y:S05]  /*1180*/  @!P0 BRA `(.L_x_14) ;  /* 0x0000000000288947 */ /* 0x014fea0003800000 */
[----:B------:R-:W2:Y:S02]  /*1190*/  LDC R11, c[0x0][0x634] ;  /* 0x00018d00ff0b7b82 */ /* 0x000ea40000000800 */
[----:B--2---:R-:W-:-:S05]  /*11a0*/  IADD3 R11, P0, R17, R11, RZ ;  /* 0x0000000b110b7210 */ /* 0x004fca0007f1e0ff */
[----:B0-----:R-:W-:-:S04]  /*11b0*/  IMAD.X R13, RZ, RZ, R22, P0 ;  /* 0x000000ffff0d7224 */ /* 0x001fc800000e0616 */
[----:B------:R-:W-:-:S04]  /*11c0*/  IMAD.WIDE.U32 R6, R13, R18, RZ ;  /* 0x000000120d067225 */ /* 0x000fc800078e00ff */
[----:B------:R-:W-:-:S04]  /*11d0*/  IMAD.WIDE.U32 R8, P0, R11, R19, R6 ;  /* 0x000000130b087225 */ /* 0x000fc80007800006 */
[----:B------:R-:W-:-:S04]  /*11e0*/  IMAD.WIDE.U32 R6, R11, R18, RZ ;  /* 0x000000120b067225 */ /* 0x000fc800078e00ff */
[----:B------:R-:W-:Y:S01]  /*11f0*/  IMAD.X R11, RZ, RZ, RZ, P0 ;  /* 0x000000ffff0b7224 */ /* 0x000fe200000e06ff */
[----:B------:R-:W-:Y:S01]  /*1200*/  IADD3 RZ, P0, R7, R8, RZ ;  /* 0x0000000807ff7210 */ /* 0x000fe20007f1e0ff */
[----:B------:R-:W-:-:S04]  /*1210*/  IMAD.MOV.U32 R10, RZ, RZ, R9 ;  /* 0x000000ffff0a7224 */ /* 0x000fc800078e0009 */
[----:B------:R-:W-:-:S08]  /*1220*/  IMAD.WIDE.U32.X R6, R13, R19, R10, P0 ;  /* 0x000000130d067225 */ /* 0x000fd000000e040a */
.L_x_14:
[-CC-:B------:R-:W-:Y:S01]  /*1230*/  SHF.R.U64 R27, R6, R0.reuse, R7.reuse ;  /* 0x00000000061b7219 */ /* 0x180fe20000001207 */
[----:B------:R-:W2:Y:S01]  /*1240*/  LDC.64 R24, c[0x0][0x640] ;  /* 0x00019000ff187b82 */ /* 0x000ea20000000a00 */
[----:B------:R-:W-:Y:S01]  /*1250*/  SHF.R.U32.HI R0, RZ, R0, R7 ;  /* 0x00000000ff007219 */ /* 0x000fe20000011607 */
[----:B------:R-:W-:Y:S01]  /*1260*/  IMAD.MOV.U32 R6, RZ, RZ, R17 ;  /* 0x000000ffff067224 */ /* 0x000fe200078e0011 */
[----:B------:R-:W-:-:S05]  /*1270*/  IADD3 R9, P0, RZ, -R27, RZ ;  /* 0x8000001bff097210 */ /* 0x000fca0007f1e0ff */
[----:B------:R-:W3:Y:S01]  /*1280*/  LDC R8, c[0x0][0x618] ;  /* 0x00018600ff087b82 */ /* 0x000ee20000000800 */
[----:B------:R-:W-:-:S04]  /*1290*/  IMAD.X R7, RZ, RZ, ~R0, P0 ;  /* 0x000000ffff077224 */ /* 0x000fc800000e0e00 */
[-C--:B------:R-:W-:Y:S02]  /*12a0*/  IMAD R0, R7, R20.reuse, RZ ;  /* 0x0000001407007224 */ /* 0x080fe400078e02ff */
[----:B------:R-:W-:Y:S01]  /*12b0*/  IMAD.MOV.U32 R7, RZ, RZ, R22 ;  /* 0x000000ffff077224 */ /* 0x000fe200078e0016 */
[----:B------:R-:W4:Y:S01]  /*12c0*/  LDC R11, c[0x0][0x608] ;  /* 0x00018200ff0b7b82 */ /* 0x000f220000000800 */
[----:B-1----:R-:W-:Y:S02]  /*12d0*/  IMAD.MOV.U32 R22, RZ, RZ, 0x1 ;  /* 0x00000001ff167424 */ /* 0x002fe400078e00ff */
[----:B------:R-:W-:-:S04]  /*12e0*/  IMAD.WIDE.U32 R6, R9, R20, R6 ;  /* 0x0000001409067225 */ /* 0x000fc800078e0006 */
[----:B------:R-:W-:Y:S01]  /*12f0*/  IMAD R9, R9, R21, R0 ;  /* 0x0000001509097224 */ /* 0x000fe200078e0200 */
[----:B------:R-:W1:Y:S01]  /*1300*/  LDC R23, c[0x0][0x658] ;  /* 0x00019600ff177b82 */ /* 0x000e620000000800 */
[----:B--2---:R-:W-:Y:S01]  /*1310*/  ISETP.NE.U32.AND P0, PT, R24, RZ, PT ;  /* 0x000000ff1800720c */ /* 0x004fe20003f05070 */
[----:B------:R-:W-:Y:S02]  /*1320*/  IMAD.MOV.U32 R0, RZ, RZ, -0x1 ;  /* 0xffffffffff007424 */ /* 0x000fe400078e00ff */
[----:B------:R-:W-:Y:S01]  /*1330*/  IMAD.IADD R7, R7, 0x1, R9 ;  /* 0x0000000107077824 */ /* 0x000fe200078e0209 */
[----:B------:R-:W-:-:S03]  /*1340*/  ISETP.NE.AND.EX P0, PT, R25, RZ, PT, P0 ;  /* 0x000000ff1900720c */ /* 0x000fc60003f05300 */
[----:B------:R-:W2:Y:S01]  /*1350*/  LDC R21, c[0x0][0x600] ;  /* 0x00018000ff157b82 */ /* 0x000ea20000000800 */
[-CC-:B---3--:R-:W-:Y:S02]  /*1360*/  SHF.R.U64 R19, R6, R8.reuse, R7.reuse ;  /* 0x0000000806137219 */ /* 0x188fe40000001207 */
[----:B------:R-:W-:-:S05]  /*1370*/  SHF.R.U32.HI R6, RZ, R8, R7 ;  /* 0x00000008ff067219 */ /* 0x000fca0000011607 */
[----:B------:R-:W3:Y:S01]  /*1380*/  LDC R18, c[0x0][0x648] ;  /* 0x00019200ff127b82 */ /* 0x000ee20000000800 */
[-CC-:B----4-:R-:W-:Y:S02]  /*1390*/  SHF.R.U64 R28, R19, R11.reuse, R6.reuse ;  /* 0x0000000b131c7219 */ /* 0x190fe40000001206 */
[----:B------:R-:W-:-:S05]  /*13a0*/  SHF.R.U32.HI R6, RZ, R11, R6 ;  /* 0x0000000bff067219 */ /* 0x000fca0000011606 */
[----:B------:R-:W4:Y:S01]  /*13b0*/  LDC R20, c[0x0][0x638] ;  /* 0x00018e00ff147b82 */ /* 0x000f220000000800 */
[-CC-:B-1----:R-:W-:Y:S02]  /*13c0*/  SHF.R.U64 R30, R28, R23.reuse, R6.reuse ;  /* 0x000000171c1e7219 */ /* 0x182fe40000001206 */
[-C--:B------:R-:W-:Y:S02]  /*13d0*/  SHF.L.U32 R0, R0, R23.reuse, RZ ;  /* 0x0000001700007219 */ /* 0x080fe400000006ff */
[----:B------:R-:W-:Y:S01]  /*13e0*/  SHF.R.U32.HI R7, RZ, R23, R6 ;  /* 0x00000017ff077219 */ /* 0x000fe20000011606 */
[----:B------:R-:W-:Y:S01]  /*13f0*/  IMAD.MOV.U32 R6, RZ, RZ, R30 ;  /* 0x000000ffff067224 */ /* 0x000fe200078e001e */
[----:B0-----:R-:W-:Y:S01]  /*1400*/  LOP3.LUT R13, RZ, R0, RZ, 0x33, !PT ;  /* 0x00000000ff0d7212 */ /* 0x001fe200078e33ff */
[----:B------:R-:W0:Y:S01]  /*1410*/  LDC R26, c[0x0][0x610] ;  /* 0x00018400ff1a7b82 */ /* 0x000e220000000800 */
[----:B------:R-:W-:Y:S05]  /*1420*/  @!P0 BRA `(.L_x_15) ;  /* 0x0000000000288947 */ /* 0x000fea0003800000 */
[----:B------:R-:W1:Y:S02]  /*1430*/  LDC R11, c[0x0][0x64c] ;  /* 0x00019300ff0b7b82 */ /* 0x000e640000000800 */
[----:B-1----:R-:W-:-:S05]  /*1440*/  IADD3 R11, P0, R30, R11, RZ ;  /* 0x0000000b1e0b7210 */ /* 0x002fca0007f1e0ff */
[----:B------:R-:W-:-:S04]  /*1450*/  IMAD.X R17, RZ, RZ, R7, P0 ;  /* 0x000000ffff117224 */ /* 0x000fc800000e0607 */
[----:B------:R-:W-:-:S04]  /*1460*/  IMAD.WIDE.U32 R6, R17, R24, RZ ;  /* 0x0000001811067225 */ /* 0x000fc800078e00ff */
[----:B------:R-:W-:-:S04]  /*1470*/  IMAD.WIDE.U32 R8, P0, R11, R25, R6 ;  /* 0x000000190b087225 */ /* 0x000fc80007800006 */
[----:B------:R-:W-:-:S04]  /*1480*/  IMAD.WIDE.U32 R6, R11, R24, RZ ;  /* 0x000000180b067225 */ /* 0x000fc800078e00ff */
[----:B------:R-:W-:Y:S01]  /*1490*/  IMAD.X R11, RZ, RZ, RZ, P0 ;  /* 0x000000ffff0b7224 */ /* 0x000fe200000e06ff */
[----:B------:R-:W-:Y:S01]  /*14a0*/  IADD3 RZ, P0, R7, R8, RZ ;  /* 0x0000000807ff7210 */ /* 0x000fe20007f1e0ff */
[----:B------:R-:W-:-:S04]  /*14b0*/  IMAD.MOV.U32 R10, RZ, RZ, R9 ;  /* 0x000000ffff0a7224 */ /* 0x000fc800078e0009 */
[----:B------:R-:W-:-:S08]  /*14c0*/  IMAD.WIDE.U32.X R6, R17, R25, R10, P0 ;  /* 0x0000001911067225 */ /* 0x000fd000000e040a */
.L_x_15:
[----:B---3--:R-:W-:Y:S01]  /*14d0*/  SHF.R.U64 R5, R6, R18, R7 ;  /* 0x0000001206057219 */ /* 0x008fe20000001207 */
[----:B--2---:R-:W-:Y:S01]  /*14e0*/  VIADD R6, R21, 0xffffffff ;  /* 0xffffffff15067836 */ /* 0x004fe20000000000 */
[----:B------:R-:W-:Y:S01]  /*14f0*/  SHF.L.U32 R0, R22, R23, RZ ;  /* 0x0000001716007219 */ /* 0x000fe200000006ff */
[----:B------:R-:W-:Y:S01]  /*1500*/  @P2 IMAD R14, R15, R16, R4 ;  /* 0x000000100f0e2224 */ /* 0x000fe200078e0204 */
[----:B------:R-:W-:Y:S01]  /*1510*/  LOP3.LUT R13, R28, R13, RZ, 0xc0, !PT ;  /* 0x0000000d1c0d7212 */ /* 0x000fe200078ec0ff */
[----:B------:R-:W-:-:S04]  /*1520*/  IMAD.MOV R7, RZ, RZ, -R5 ;  /* 0x000000ffff077224 */ /* 0x000fc800078e0a05 */
[----:B------:R-:W-:Y:S01]  /*1530*/  IMAD R13, R0, R5, R13 ;  /* 0x00000005000d7224 */ /* 0x000fe200078e020d */
[----:B------:R-:W-:Y:S01]  /*1540*/  LOP3.LUT R5, R19, R6, RZ, 0xc0, !PT ;  /* 0x0000000613057212 */ /* 0x000fe200078ec0ff */
[----:B----4-:R-:W-:Y:S02]  /*1550*/  IMAD R0, R7, R20, R30 ;  /* 0x0000001407007224 */ /* 0x010fe400078e021e */
[----:B------:R-:W-:Y:S02]  /*1560*/  IMAD.MOV.U32 R6, RZ, RZ, 0x1 ;  /* 0x00000001ff067424 */ /* 0x000fe400078e00ff */
[----:B0-----:R-:W-:Y:S02]  /*1570*/  IMAD R4, R13, R26, R14 ;  /* 0x0000001a0d047224 */ /* 0x001fe400078e020e */
[----:B------:R-:W-:Y:S01]  /*1580*/  IMAD R5, R0, R21, R5 ;  /* 0x0000001500057224 */ /* 0x000fe200078e0205 */
[----:B------:R-:W-:-:S04]  /*1590*/  PRMT R0, R6, 0x7610, R0 ;  /* 0x0000761006007816 */ /* 0x000fc80000000000 */
[----:B------:R-:W-:Y:S02]  /*15a0*/  SEL R6, R5, R4, !P2 ;  /* 0x0000000405067207 */ /* 0x000fe40005000000 */
[----:B------:R-:W-:-:S03]  /*15b0*/  SEL R4, R4, R5, !P2 ;  /* 0x0000000504047207 */ /* 0x000fc60005000000 */
[----:B------:R3:W-:Y:S04]  /*15c0*/  STL [R1+0x90], R6 ;  /* 0x0000900601007387 */ /* 0x0007e80000100800 */
[----:B------:R3:W-:Y:S04]  /*15d0*/  STL [R1+0x7c], R27 ;  /* 0x00007c1b01007387 */ /* 0x0007e80000100800 */
[----:B------:R3:W-:Y:S02]  /*15e0*/  STL [R1+0x8c], R4 ;  /* 0x00008c0401007387 */ /* 0x0007e40000100800 */
.L_x_13:
[----:B------:R-:W-:Y:S05]  /*15f0*/  @!P1 BRA `(.L_x_16) ;  /* 0x00000000000c9947 */ /* 0x000fea0003800000 */
[----:B------:R-:W-:Y:S01]  /*1600*/  UCGABAR_WAIT ;  /* 0x0000000000007dc7 */ /* 0x000fe20008000000 */
[----:B------:R-:W-:Y:S01]  /*1610*/  CCTL.IVALL ;  /* 0x00000000ff00798f */ /* 0x000fe20002000000 */
[----:B------:R-:W-:Y:S05]  /*1620*/  BRA `(.L_x_17) ;  /* 0x0000000000047947 */ /* 0x000fea0003800000 */
.L_x_16:
[----:B------:R-:W-:Y:S06]  /*1630*/  BAR.SYNC.DEFER_BLOCKING 0x0 ;  /* 0x0000000000007b1d */ /* 0x000fec0000010000 */
.L_x_17:
[----:B------:R-:W-:Y:S05]  /*1640*/  @!P3 BRA `(.L_x_18) ;  /* 0x000000dc0000b947 */ /* 0x000fea0003800000 */
[----:B------:R-:W-:-:S06]  /*1650*/  UISETP.GT.U32.AND UP0, UPT, UR12, 0x1, UPT ;  /* 0x000000010c00788c */ /* 0x000fcc000bf04070 */
[----:B------:R-:W-:-:S13]  /*1660*/  PLOP3.LUT P0, PT, PT, PT, UP0, 0x80, 0x0 ;  /* 0x000000000000781c */ /* 0x000fda0003f0f008 */
[----:B------:R-:W-:Y:S05]  /*1670*/  @P0 EXIT ;  /* 0x000000000000094d */ /* 0x000fea0003800000 */
.L_x_19:
[----:B------:R-:W-:-:S08]  /*1680*/  NOP ;  /* 0x0000000000007918 */ /* 0x000fd00000000000 */
[----:B------:R-:W4:Y:S02]  /*1690*/  USETMAXREG.TRY_ALLOC.CTAPOOL UP0, 0xe8 ;  /* 0x000000e8000079c8 */ /* 0x000f240008000600 */
[----:B----4-:R-:W-:-:S13]  /*16a0*/  PLOP3.LUT P0, PT, PT, PT, UP0, 0x80, 0x0 ;  /* 0x000000000000781c */ /* 0x010fda0003f0f008 */
[----:B------:R-:W-:Y:S05]  /*16b0*/  @!P0 BRA `(.L_x_19) ;  /* 0xfffffffc00f08947 */ /* 0x000fea000383ffff */
[----:B------:R-:W-:-:S13]  /*16c0*/  LOP3.LUT P0, RZ, R0, 0xff, RZ, 0xc0, !PT ;  /* 0x000000ff00ff7812 */ /* 0x000fda000780c0ff */
[----:B------:R-:W-:Y:S05]  /*16d0*/  @!P0 EXIT ;  /* 0x000000000000894d */ /* 0x000fea0003800000 */
[----:B------:R-:W4:Y:S01]  /*16e0*/  S2UR UR6, SR_CgaCtaId ;  /* 0x00000000000679c3 */ /* 0x000f220000008800 */
[CC--:B------:R-:W-:Y:S01]  /*16f0*/  LEA.HI R0, R12.reuse, R3.reuse, RZ, 0x2 ;  /* 0x000000030c007211 */ /* 0x0c0fe200078f10ff */
[----:B------:R-:W-:Y:S01]  /*1700*/  UIADD3 UR7, UR17, -0x1, URZ ;  /* 0xffffffff11077890 */ /* 0x000fe2000fffe03f */
[----:B------:R-:W-:Y:S01]  /*1710*/  LEA.HI R3, R12, R3, RZ, 0x5 ;  /* 0x000000030c037211 */ /* 0x000fe200078f28ff */
[----:B------:R-:W-:Y:S01]  /*1720*/  UMOV UR12, 0x400 ;  /* 0x00000400000c7882 */ /* 0x000fe20000000000 */
[--C-:B------:R-:W-:Y:S01]  /*1730*/  SHF.R.S32.HI R2, RZ, 0x2, R0.reuse ;  /* 0x00000002ff027819 */ /* 0x100fe20000011400 */
[----:B------:R-:W-:Y:S01]  /*1740*/  UISETP.LT.AND UP0, UPT, UR14, 0x1, UPT ;  /* 0x000000010e00788c */ /* 0x000fe2000bf01270 */
[----:B------:R-:W-:Y:S01]  /*1750*/  SHF.R.S32.HI R5, RZ, 0x1f, R0 ;  /* 0x0000001fff057819 */ /* 0x000fe20000011400 */
[----:B------:R-:W-:Y:S02]  /*1760*/  ULOP3.LUT UR27, UR13, 0x1, URZ, 0xfc, !UPT ;  /* 0x000000010d1b7892 */ /* 0x000fe4000f8efc3f */
[----:B------:R-:W-:Y:S01]  /*1770*/  USEL UR16, UR14, 0x1, UP0 ;  /* 0x000000010e107887 */ /* 0x000fe20008000000 */
[----:B------:R-:W-:Y:S01]  /*1780*/  LEA.HI R5, R5, R2, RZ, 0x3 ;  /* 0x0000000205057211 */ /* 0x000fe200078f18ff */
[----:B------:R-:W-:-:S02]  /*1790*/  UISETP.NE.AND UP0, UPT, UR7, URZ, UPT ;  /* 0x0000003f0700728c */ /* 0x000fc4000bf05270 */
[----:B------:R-:W-:Y:S01]  /*17a0*/  USHF.L.U32 UR28, UR14, 0x1, URZ ;  /* 0x000000010e1c7899 */ /* 0x000fe2000800063f */
[----:B------:R-:W-:Y:S01]  /*17b0*/  LOP3.LUT R5, R5, 0xfffffff8, RZ, 0xc0, !PT ;  /* 0xfffffff805057812 */ /* 0x000fe200078ec0ff */
[----:B------:R-:W-:Y:S02]  /*17c0*/  UIADD3 UR16, -UR16, UR14, URZ ;  /* 0x0000000e10107290 */ /* 0x000fe4000fffe13f */
[----:B------:R-:W-:Y:S02]  /*17d0*/  USEL UR30, URZ, 0x1, UP0 ;  /* 0x000000013f1e7887 */ /* 0x000fe40008000000 */
[----:B------:R-:W-:Y:S01]  /*17e0*/  IMAD.IADD R2, R2, 0x1, -R5 ;  /* 0x0000000102027824 */ /* 0x000fe200078e0a05 */
[----:B------:R-:W-:Y:S01]  /*17f0*/  SHF.R.S32.HI R5, RZ, 0x5, R3 ;  /* 0x00000005ff057819 */ /* 0x000fe20000011403 */
[----:B----4-:R-:W-:-:S03]  /*1800*/  ULEA UR12, UR6, UR12, 0x18 ;  /* 0x0000000c060c7291 */ /* 0x010fc6000f8ec03f */
[--C-:B------:R-:W-:Y:S01]  /*1810*/  SHF.R.S32.HI R3, RZ, 0x1f, R2.reuse ;  /* 0x0000001fff037819 */ /* 0x100fe20000011402 */
[----:B------:R-:W-:Y:S01]  /*1820*/  USHF.L.U32 UR6, UR7, 0x3, URZ ;  /* 0x0000000307067899 */ /* 0x000fe2000800063f */
[C-C-:B------:R-:W-:Y:S01]  /*1830*/  IMAD R0, R5.reuse, -0x10, -R2.reuse ;  /* 0xfffffff005007824 */ /* 0x140fe200078e0a02 */
[----:B------:R-:W-:Y:S02]  /*1840*/  UIADD3 UR29, UR12, 0xc0, URZ ;  /* 0x000000c00c1d7890 */ /* 0x000fe4000fffe03f */
[----:B------:R-:W-:Y:S01]  /*1850*/  ULOP3.LUT UR6, UR6, 0x8, URZ, 0xc0, !UPT ;  /* 0x0000000806067892 */ /* 0x000fe2000f8ec03f */
[----:B------:R-:W-:Y:S01]  /*1860*/  IMAD.WIDE R2, R5, 0x10, R2 ;  /* 0x0000001005027825 */ /* 0x000fe200078e0202 */
[----:B------:R-:W-:Y:S02]  /*1870*/  ULEA UR17, UR17, UR29, 0x3 ;  /* 0x0000001d11117291 */ /* 0x000fe4000f8e183f */
[----:B------:R-:W-:Y:S02]  /*1880*/  ULOP3.LUT UR31, UR6, 0x8, URZ, 0x3c, !UPT ;  /* 0x00000008061f7892 */ /* 0x000fe4000f8e3c3f */
[----:B------:R-:W-:-:S03]  /*1890*/  ULOP3.LUT UR18, UR6, 0x18, URZ, 0x3c, !UPT ;  /* 0x0000001806127892 */ /* 0x000fc6000f8e3c3f */
[----:B------:R-:W-:Y:S02]  /*18a0*/  ULDC UR6, c[0x0][0x284] ;  /* 0x0000a10000067ab9 */ /* 0x000fe40000000800 */
[----:B------:R-:W-:-:S05]  /*18b0*/  VIADD R0, R0, UR6 ;  /* 0x0000000600007c36 */ /* 0x000fca0008000000 */
[----:B------:R4:W-:Y:S04]  /*18c0*/  STL [R1+0x94], R0 ;  /* 0x0000940001007387 */ /* 0x0009e80000100800 */
[----:B------:R4:W-:Y:S02]  /*18d0*/  STL.64 [R1+0x98], R2 ;  /* 0x0000980201007387 */ /* 0x0009e40000100a00 */
.L_x_302:
[----:B----4-:R-:W-:Y:S01]  /*18e0*/  IMAD.U32 R0, RZ, RZ, UR30 ;  /* 0x0000001eff007e24 */ /* 0x010fe2000f8e00ff */
[----:B0-2---:R-:W4:Y:S01]  /*18f0*/  LDC R2, c[0x0][0x28c] ;  /* 0x0000a300ff027b82 */ /* 0x005f220000000800 */
[----:B------:R-:W-:Y:S01]  /*1900*/  UMOV UR6, URZ ;  /* 0x0000003f00067c82 */ /* 0x000fe20008000000 */
[----:B------:R-:W-:Y:S02]  /*1910*/  UMOV UR19, UR5 ;  /* 0x0000000500137c82 */ /* 0x000fe40008000000 */
[----:B------:R-:W-:-:S04]  /*1920*/  SHF.L.U32 R0, R0, 0x1f, RZ ;  /* 0x0000001f00007819 */ /* 0x000fc800000006ff */
[----:B------:R-:W5:Y:S01]  /*1930*/  SYNCS.PHASECHK.TRANS64.TRYWAIT P0, [UR17+-0x8], R0 ;  /* 0xfffff800ff0075a7 */ /* 0x000f620008000151 */
[----:B----4-:R-:W-:Y:S01]  /*1940*/  ISETP.GE.AND P1, PT, R2, 0x1, PT ;  /* 0x000000010200780c */ /* 0x010fe20003f26270 */
[----:B-----5:R-:W-:-:S12]  /*1950*/  @!P0 BRA `(.L_x_20) ;  /* 0x000000ec00c48947 */ /* 0x020fd80003800000 */
.L_x_331:
[----:B------:R0:W-:Y:S01]  /*1960*/  STL [R1+0x74], RZ ;  /* 0x000074ff01007387 */ /* 0x0001e20000100800 */
[----:B------:R-:W-:Y:S01]  /*1970*/  UMOV UR7, URZ ;  /* 0x0000003f00077c82 */ /* 0x000fe20008000000 */
[----:B------:R-:W-:Y:S01]  /*1980*/  UMOV UR8, URZ ;  /* 0x0000003f00087c82 */ /* 0x000fe20008000000 */
[----:B----4-:R-:W-:Y:S01]  /*1990*/  IMAD.MOV.U32 R0, RZ, RZ, RZ ;  /* 0x000000ffff007224 */ /* 0x010fe200078e00ff */
[----:B------:R4:W-:Y:S01]  /*19a0*/  STL [R1+0x70], RZ ;  /* 0x000070ff01007387 */ /* 0x0009e20000100800 */
[----:B------:R-:W-:Y:S02]  /*19b0*/  CS2R R2, SRZ ;  /* 0x0000000000027805 */ /* 0x000fe4000001ff00 */
[----:B---3--:R-:W-:Y:S02]  /*19c0*/  CS2R R4, SRZ ;  /* 0x0000000000047805 */ /* 0x008fe4000001ff00 */
[----:B--2---:R-:W-:Y:S01]  /*19d0*/  CS2R R6, SRZ ;  /* 0x0000000000067805 */ /* 0x004fe2000001ff00 */
[----:B------:R4:W-:Y:S01]  /*19e0*/  STL [R1+0x6c], RZ ;  /* 0x00006cff01007387 */ /* 0x0009e20000100800 */
[----:B------:R-:W-:-:S02]  /*19f0*/  CS2R R8, SRZ ;  /* 0x0000000000087805 */ /* 0x000fc4000001ff00 */
[----:B0-----:R-:W-:Y:S02]  /*1a00*/  CS2R R10, SRZ ;  /* 0x00000000000a7805 */ /* 0x001fe4000001ff00 */
[----:B------:R-:W-:Y:S01]  /*1a10*/  CS2R R12, SRZ ;  /* 0x00000000000c7805 */ /* 0x000fe2000001ff00 */
[----:B------:R4:W-:Y:S01]  /*1a20*/  STL [R1+0x68], RZ ;  /* 0x000068ff01007387 */ /* 0x0009e20000100800 */
[----:B------:R-:W-:Y:S02]  /*1a30*/  CS2R R14, SRZ ;  /* 0x00000000000e7805 */ /* 0x000fe4000001ff00 */
[----:B-1----:R-:W-:Y:S02]  /*1a40*/  CS2R R16, SRZ ;  /* 0x0000000000107805 */ /* 0x002fe4000001ff00 */
[----:B------:R-:W-:Y:S01]  /*1a50*/  CS2R R18, SRZ ;  /* 0x0000000000127805 */ /* 0x000fe2000001ff00 */
[----:B------:R4:W-:Y:S01]  /*1a60*/  STL [R1+0x64], RZ ;  /* 0x000064ff01007387 */ /* 0x0009e20000100800 */
[----:B------:R-:W-:-:S02]  /*1a70*/  CS2R R20, SRZ ;  /* 0x0000000000147805 */ /* 0x000fc4000001ff00 */
[----:B------:R-:W-:Y:S02]  /*1a80*/  CS2R R22, SRZ ;  /* 0x0000000000167805 */ /* 0x000fe4000001ff00 */
[----:B------:R-:W-:Y:S01]  /*1a90*/  CS2R R152, SRZ ;  /* 0x0000000000987805 */ /* 0x000fe2000001ff00 */
[----:B------:R4:W-:Y:S01]  /*1aa0*/  STL [R1+0x60], RZ ;  /* 0x000060ff01007387 */ /* 0x0009e20000100800 */
[----:B------:R-:W-:Y:S02]  /*1ab0*/  CS2R R154, SRZ ;  /* 0x00000000009a7805 */ /* 0x000fe4000001ff00 */
[----:B------:R-:W-:Y:S02]  /*1ac0*/  CS2R R156, SRZ ;  /* 0x00000000009c7805 */ /* 0x000fe4000001ff00 */
        /* <DEDUP_REMOVED lines=46> */
[----:B------:R-:W-:Y:S01]  /*1db0*/  IMAD.MOV.U32 R226, RZ, RZ, RZ ;  /* 0x000000ffffe27224 */ /* 0x000fe200078e00ff */
[----:B------:R-:W-:Y:S01]  /*1dc0*/  CS2R R24, SRZ ;  /* 0x0000000000187805 */ /* 0x000fe2000001ff00 */
[----:B------:R-:W-:Y:S01]  /*1dd0*/  IMAD.U32 R227, RZ, RZ, UR4 ;  /* 0x00000004ffe37e24 */ /* 0x000fe2000f8e00ff */
[----:B------:R4:W-:Y:S01]  /*1de0*/  STL [R1+0x2c], RZ ;  /* 0x00002cff01007387 */ /* 0x0009e20000100800 */
[----:B------:R-:W-:Y:S02]  /*1df0*/  CS2R R26, SRZ ;  /* 0x00000000001a7805 */ /* 0x000fe4000001ff00 */
[----:B------:R-:W-:-:S02]  /*1e00*/  CS2R R28, SRZ ;  /* 0x00000000001c7805 */ /* 0x000fc4000001ff00 */
[----:B------:R-:W-:Y:S01]  /*1e10*/  CS2R R30, SRZ ;  /* 0x00000000001e7805 */ /* 0x000fe2000001ff00 */
[----:B------:R4:W-:Y:S01]  /*1e20*/  STL [R1+0x28], RZ ;  /* 0x000028ff01007387 */ /* 0x0009e20000100800 */
[----:B------:R-:W-:Y:S02]  /*1e30*/  CS2R R32, SRZ ;  /* 0x0000000000207805 */ /* 0x000fe4000001ff00 */
[----:B------:R-:W-:Y:S02]  /*1e40*/  CS2R R34, SRZ ;  /* 0x0000000000227805 */ /* 0x000fe4000001ff00 */
[----:B------:R-:W-:Y:S01]  /*1e50*/  CS2R R36, SRZ ;  /* 0x0000000000247805 */ /* 0x000fe2000001ff00 */
        /* <DEDUP_REMOVED lines=36> */
[----:B------:R4:W-:Y:S01]  /*20a0*/  STL [R1], RZ ;  /* 0x000000ff01007387 */ /* 0x0009e20000100800 */
[----:B------:R-:W-:Y:S02]  /*20b0*/  CS2R R92, SRZ ;  /* 0x00000000005c7805 */ /* 0x000fe4000001ff00 */
[----:B------:R-:W-:Y:S02]  /*20c0*/  CS2R R94, SRZ ;  /* 0x00000000005e7805 */ /* 0x000fe4000001ff00 */
[----:B------:R-:W-:Y:S02]  /*20d0*/  CS2R R96, SRZ ;  /* 0x0000000000607805 */ /* 0x000fe4000001ff00 */
[----:B------:R-:W-:Y:S02]  /*20e0*/  CS2R R98, SRZ ;  /* 0x0000000000627805 */ /* 0x000fe4000001ff00 */
[----:B------:R-:W-:-:S02]  /*20f0*/  CS2R R100, SRZ ;  /* 0x0000000000647805 */ /* 0x000fc4000001ff00 */
[----:B------:R-:W-:Y:S02]  /*2100*/  CS2R R102, SRZ ;  /* 0x0000000000667805 */ /* 0x000fe4000001ff00 */
        /* <DEDUP_REMOVED lines=23> */
[----:B------:R-:W-:Y:S01]  /*2280*/  CS2R R150, SRZ ;  /* 0x0000000000967805 */ /* 0x000fe2000001ff00 */
[----:B----4-:R-:W-:Y:S06]  /*2290*/  @!P1 BRA `(.L_x_21) ;  /* 0x0000001000749947 */ /* 0x010fec0003800000 */
[----:B------:R-:W-:-:S06]  /*22a0*/  UISETP.NE.AND UP0, UPT, UR27, 0x3, UPT ;  /* 0x000000031b00788c */ /* 0x000fcc000bf05270 */
[----:B------:R-:W-:-:S13]  /*22b0*/  PLOP3.LUT P1, PT, PT, PT, UP0, 0x80, 0x0 ;  /* 0x000000000000781c */ /* 0x000fda0003f2f008 */
[----:B------:R-:W-:Y:S05]  /*22c0*/  @!P1 BRA `(.L_x_22) ;  /* 0x0000000000049947 */ /* 0x000fea0003800000 */
[----:B------:R-:W-:Y:S01]  /*22d0*/  BPT.TRAP 0x1 ;  /* 0x000000040000795c */ /* 0x000fe20000300000 */
.L_x_22:
[----:B------:R-:W-:Y:S01]  /*22e0*/  ULEA UR6, UR5, UR12, 0x3 ;  /* 0x0000000c05067291 */ /* 0x000fe2000f8e183f */
[----:B------:R-:W-:-:S05]  /*22f0*/  IMAD.U32 R0, RZ, RZ, UR4 ;  /* 0x00000004ff007e24 */ /* 0x000fca000f8e00ff */
[----:B------:R-:W-:-:S04]  /*2300*/  SHF.L.U32 R0, R0, 0x1f, RZ ;  /* 0x0000001f00007819 */ /* 0x000fc800000006ff */
[----:B------:R0:W1:Y:S01]  /*2310*/  SYNCS.PHASECHK.TRANS64.TRYWAIT P0, [UR6], R0 ;  /* 0x00000000ff0075a7 */ /* 0x0000620008000146 */
[----:B------:R-:W-:Y:S05]  /*2320*/  @!P1 BRA `(.L_x_23) ;  /* 0x0000000000049947 */ /* 0x000fea0003800000 */
[----:B------:R-:W-:Y:S01]  /*2330*/  BPT.TRAP 0x1 ;  /* 0x000000040000795c */ /* 0x000fe20000300000 */
.L_x_23:
[----:B-1----:R-:W-:Y:S05]  /*2340*/  @P0 BRA `(.L_x_24) ;  /* 0x0000000000080947 */ /* 0x002fea0003800000 */
[----:B------:R-:W1:Y:S02]  /*2350*/  SYNCS.PHASECHK.TRANS64.TRYWAIT P0, [UR6], R0 ;  /* 0x00000000ff0075a7 */ /* 0x000e640008000146 */
[----:B-1----:R-:W-:Y:S05]  /*2360*/  @!P0 BRA `(.L_x_25) ;  /* 0x000000e400588947 */ /* 0x002fea0003800000 */
.L_x_24:
[----:B------:R-:W-:Y:S01]  /*2370*/  UIADD3 UR6, UR12, 0x180, URZ ;  /* 0x000001800c067890 */ /* 0x000fe2000fffe03f */
[----:B------:R-:W-:Y:S01]  /*2380*/  WARPGROUP.ARRIVE ;  /* 0x00000000000079c5 */ /* 0x000fe20000000000 */
[----:B------:R-:W-:Y:S01]  /*2390*/  UIADD3 UR7, UR12, 0xb180, URZ ;  /* 0x0000b1800c077890 */ /* 0x000fe2000fffe03f */
[----:B------:R2:W-:Y:S01]  /*23a0*/  STL [R1+0x74], RZ ;  /* 0x000074ff01007387 */ /* 0x0005e20000100800 */
[----:B------:R-:W-:Y:S01]  /*23b0*/  USHF.R.U32.HI UR6, URZ, 0x4, UR6 ;  /* 0x000000043f067899 */ /* 0x000fe20008011606 */
[----:B01----:R-:W-:Y:S01]  /*23c0*/  IMAD.MOV.U32 R0, RZ, RZ, RZ ;  /* 0x000000ffff007224 */ /* 0x003fe200078e00ff */
[----:B------:R-:W-:Y:S01]  /*23d0*/  USHF.R.U32.HI UR7, URZ, 0x4, UR7 ;  /* 0x000000043f077899 */ /* 0x000fe20008011607 */
[----:B------:R2:W-:Y:S01]  /*23e0*/  STL [R1+0x70], RZ ;  /* 0x000070ff01007387 */ /* 0x0005e20000100800 */
[----:B------:R-:W-:Y:S01]  /*23f0*/  ULOP3.LUT UR6, UR6, 0x3fff, URZ, 0xc0, !UPT ;  /* 0x00003fff06067892 */ /* 0x000fe2000f8ec03f */
[----:B------:R-:W-:Y:S01]  /*2400*/  CS2R R2, SRZ ;  /* 0x0000000000027805 */ /* 0x000fe2000001ff00 */
[----:B------:R-:W-:Y:S01]  /*2410*/  ULOP3.LUT UR7, UR7, 0x3fff, URZ, 0xc0, !UPT ;  /* 0x00003fff07077892 */ /* 0x000fe2000f8ec03f */
[----:B------:R2:W-:Y:S01]  /*2420*/  STL [R1+0x6c], RZ ;  /* 0x00006cff01007387 */ /* 0x0005e20000100800 */
[----:B------:R-:W-:Y:S01]  /*2430*/  ULOP3.LUT UR6, UR6, 0x10000, URZ, 0xfc, !UPT ;  /* 0x0001000006067892 */ /* 0x000fe2000f8efc3f */
[----:B------:R-:W-:Y:S01]  /*2440*/  CS2R R4, SRZ ;  /* 0x0000000000047805 */ /* 0x000fe2000001ff00 */
[----:B------:R-:W-:Y:S01]  /*2450*/  ULOP3.LUT UR7, UR7, 0x10000, URZ, 0xfc, !UPT ;  /* 0x0001000007077892 */ /* 0x000fe2000f8efc3f */
[----:B------:R2:W-:Y:S01]  /*2460*/  STL [R1+0x68], RZ ;  /* 0x000068ff01007387 */ /* 0x0005e20000100800 */
[----:B------:R-:W-:Y:S01]  /*2470*/  ULEA UR8, UR5, UR6, 0x8 ;  /* 0x0000000605087291 */ /* 0x000fe2000f8e403f */
[----:B------:R-:W-:Y:S01]  /*2480*/  CS2R R6, SRZ ;  /* 0x0000000000067805 */ /* 0x000fe2000001ff00 */
[----:B------:R-:W-:Y:S01]  /*2490*/  ULEA UR10, UR5, UR7, 0xa ;  /* 0x00000007050a7291 */ /* 0x000fe2000f8e503f */
[----:B------:R2:W-:Y:S01]  /*24a0*/  STL [R1+0x64], RZ ;  /* 0x000064ff01007387 */ /* 0x0005e20000100800 */
[----:B------:R-:W-:Y:S01]  /*24b0*/  UMOV UR9, 0x80000020 ;  /* 0x8000002000097882 */ /* 0x000fe20000000000 */
[----:B------:R-:W-:Y:S01]  /*24c0*/  UMOV UR11, 0x80000020 ;  /* 0x80000020000b7882 */ /* 0x000fe20000000000 */
[----:B------:R-:W-:Y:S01]  /*24d0*/  ULDC UR7, c[0x0][0x50c] ;  /* 0x0001430000077ab9 */ /* 0x000fe20000000800 */
[----:B------:R2:W-:Y:S01]  /*24e0*/  STL [R1+0x60], RZ ;  /* 0x000060ff01007387 */ /* 0x0005e20000100800 */
[----:B------:R-:W-:Y:S01]  /*24f0*/  UISETP.NE.AND UP0, UPT, UR7, 0x2, UPT ;  /* 0x000000020700788c */ /* 0x000fe2000bf05270 */
[----:B------:R-:W-:Y:S01]  /*2500*/  CS2R R8, SRZ ;  /* 0x0000000000087805 */ /* 0x000fe2000001ff00 */
[----:B------:R-:W-:Y:S01]  /*2510*/  UMOV UR6, 0x2 ;  /* 0x0000000200067882 */ /* 0x000fe20000000000 */
[----:B------:R-:W-:Y:S01]  /*2520*/  QGMMA.64x256x32.F32.E5M2.E5M2 R24, gdesc[UR8], RZ, !UPT ;  /* 0x03e00000081879f3 */ /* 0x000fe2000c7038ff */
[----:B------:R2:W-:Y:S01]  /*2530*/  STL [R1+0x5c], RZ ;  /* 0x00005cff01007387 */ /* 0x0005e20000100800 */
[----:B------:R-:W-:Y:S01]  /*2540*/  USEL UR7, URZ, 0x1, UP0 ;  /* 0x000000013f077887 */ /* 0x000fe20008000000 */
[----:B------:R-:W-:Y:S01]  /*2550*/  CS2R R10, SRZ ;  /* 0x00000000000a7805 */ /* 0x000fe2000001ff00 */
[----:B------:R-:W-:Y:S01]  /*2560*/  UIADD3 UR8, UR8, 0x2, URZ ;  /* 0x0000000208087890 */ /* 0x000fe2000fffe03f */
[----:B------:R2:W-:Y:S01]  /*2570*/  STL [R1+0x58], RZ ;  /* 0x000058ff01007387 */ /* 0x0005e20000100800 */
[----:B------:R-:W-:Y:S01]  /*2580*/  UIADD3 UR10, UR10, 0x2, URZ ;  /* 0x000000020a0a7890 */ /* 0x000fe2000fffe03f */
[----:B------:R-:W-:-:S02]  /*2590*/  CS2R R12, SRZ ;  /* 0x00000000000c7805 */ /* 0x000fc4000001ff00 */
[----:B------:R-:W-:Y:S01]  /*25a0*/  ISETP.NE.AND P0, PT, RZ, UR7, PT ;  /* 0x00000007ff007c0c */ /* 0x000fe2000bf05270 */
[----:B------:R2:W-:Y:S01]  /*25b0*/  STL [R1+0x54], RZ ;  /* 0x000054ff01007387 */ /* 0x0005e20000100800 */
[----:B------:R-:W-:Y:S01]  /*25c0*/  UMOV UR9, 0x80000020 ;  /* 0x8000002000097882 */ /* 0x000fe20000000000 */
[----:B------:R-:W-:Y:S01]  /*25d0*/  UMOV UR11, 0x80000020 ;  /* 0x80000020000b7882 */ /* 0x000fe20000000000 */
        /* <DEDUP_REMOVED lines=55> */
[----:B------:R-:W-:Y:S01]  /*2950*/  CS2R R224, SRZ ;  /* 0x0000000000e07805 */ /* 0x000fe2000001ff00 */
[----:B------:R-:W-:Y:S01]  /*2960*/  IMAD.MOV.U32 R226, RZ, RZ, RZ ;  /* 0x000000ffffe27224 */ /* 0x000fe200078e00ff */
[----:B------:R2:W-:Y:S04]  /*2970*/  STL [R1+0x18], RZ ;  /* 0x000018ff01007387 */ /* 0x0005e80000100800 */
[----:B------:R2:W-:Y:S04]  /*2980*/  STL [R1+0x14], RZ ;  /* 0x000014ff01007387 */ /* 0x0005e80000100800 */
[----:B------:R2:W-:Y:S04]  /*2990*/  STL [R1+0x10], RZ ;  /* 0x000010ff01007387 */ /* 0x0005e80000100800 */
[----:B------:R2:W-:Y:S04]  /*29a0*/  STL [R1+0xc], RZ ;  /* 0x00000cff01007387 */ /* 0x0005e80000100800 */
[----:B------:R2:W-:Y:S04]  /*29b0*/  STL [R1+0x8], RZ ;  /* 0x000008ff01007387 */ /* 0x0005e80000100800 */
[----:B------:R2:W-:Y:S04]  /*29c0*/  STL [R1+0x4], RZ ;  /* 0x000004ff01007387 */ /* 0x0005e80000100800 */
[----:B------:R2:W-:Y:S01]  /*29d0*/  STL [R1], RZ ;  /* 0x000000ff01007387 */ /* 0x0005e20000100800 */
[----:B------:R-:W-:Y:S01]  /*29e0*/  QGMMA.64x256x32.F32.E5M2.E5M2 R24, gdesc[UR8], R24, gsb0 ;  /* 0x03e00000081879f3 */ /* 0x000fe20008003818 */
[----:B------:R-:W-:Y:S05]  /*29f0*/  @!P0 BRA `(.L_x_26) ;  /* 0x0000000800808947 */ /* 0x000fea0003800000 */
[----:B------:R-:W-:Y:S02]  /*2a00*/  WARPGROUP.DEPBAR.LE gsb0, 0x0 ;  /* 0x00008000000079c5 */ /* 0x000fe40000010000 */
[----:B------:R-:W-:-:S01]  /*2a10*/  FADD R227, RZ, R122 ;  /* 0x0000007affe37221 */ /* 0x000fc20000000000 */
[----:B------:R-:W-:Y:S01]  /*2a20*/  FADD R226, RZ, R24 ;  /* 0x00000018ffe27221 */ /* 0x000fe20000000000 */
[----:B------:R-:W-:-:S01]  /*2a30*/  FADD R225, RZ, R25 ;  /* 0x00000019ffe17221 */ /* 0x000fc20000000000 */
[----:B------:R-:W-:Y:S01]  /*2a40*/  FADD R224, RZ, R26 ;  /* 0x0000001affe07221 */ /* 0x000fe20000000000 */
[----:B------:R-:W-:-:S01]  /*2a50*/  FADD R223, RZ, R27 ;  /* 0x0000001bffdf7221 */ /* 0x000fc20000000000 */
[----:B------:R0:W-:Y:S01]  /*2a60*/  STL [R1], R227 ;  /* 0x000000e301007387 */ /* 0x0001e20000100800 */
[----:B------:R-:W-:-:S01]  /*2a70*/  FADD R222, RZ, R28 ;  /* 0x0000001cffde7221 */ /* 0x000fc20000000000 */
[----:B------:R-:W-:Y:S01]  /*2a80*/  FADD R221, RZ, R29 ;  /* 0x0000001dffdd7221 */ /* 0x000fe20000000000 */
[----:B------:R-:W-:-:S01]  /*2a90*/  FADD R220, RZ, R30 ;  /* 0x0000001effdc7221 */ /* 0x000fc20000000000 */
[----:B------:R-:W-:Y:S01]  /*2aa0*/  FADD R219, RZ, R31 ;  /* 0x0000001fffdb7221 */ /* 0x000fe20000000000 */
[----:B------:R-:W-:-:S01]  /*2ab0*/  FADD R218, RZ, R32 ;  /* 0x00000020ffda7221 */ /* 0x000fc20000000000 */
[----:B------:R-:W-:Y:S01]  /*2ac0*/  FADD R217, RZ, R33 ;  /* 0x00000021ffd97221 */ /* 0x000fe20000000000 */
[----:B------:R-:W-:-:S01]  /*2ad0*/  FADD R216, RZ, R34 ;  /* 0x00000022ffd87221 */ /* 0x000fc20000000000 */
[----:B------:R-:W-:Y:S01]  /*2ae0*/  FADD R215, RZ, R35 ;  /* 0x00000023ffd77221 */ /* 0x000fe20000000000 */
[----:B------:R-:W-:-:S01]  /*2af0*/  FADD R214, RZ, R36 ;  /* 0x00000024ffd67221 */ /* 0x000fc20000000000 */
[----:B0-----:R-:W-:Y:S01]  /*2b00*/  FADD R227, RZ, R123 ;  /* 0x0000007bffe37221 */ /* 0x001fe20000000000 */
[----:B------:R-:W-:-:S01]  /*2b10*/  FADD R213, RZ, R37 ;  /* 0x00000025ffd57221 */ /* 0x000fc20000000000 */
[----:B------:R-:W-:Y:S01]  /*2b20*/  FADD R212, RZ, R38 ;  /* 0x00000026ffd47221 */ /* 0x000fe20000000000 */
[----:B------:R-:W-:-:S01]  /*2b30*/  FADD R211, RZ, R39 ;  /* 0x00000027ffd37221 */ /* 0x000fc20000000000 */
[----:B------:R-:W-:Y:S01]  /*2b40*/  FADD R210, RZ, R40 ;  /* 0x00000028ffd27221 */ /* 0x000fe20000000000 */
[----:B------:R0:W-:Y:S01]  /*2b50*/  STL [R1+0x4], R227 ;  /* 0x000004e301007387 */ /* 0x0001e20000100800 */
        /* <DEDUP_REMOVED lines=93> */
[----:B------:R-:W-:Y:S01]  /*3130*/  UMOV UR6, URZ ;  /* 0x0000003f00067c82 */ /* 0x000fe20008000000 */
[----:B0-----:R-:W-:-:S05]  /*3140*/  FADD R227, RZ, R130 ;  /* 0x00000082ffe37221 */ /* 0x001fca0000000000 */
[----:B------:R0:W-:Y:S02]  /*3150*/  STL [R1+0x20], R227 ;  /* 0x000020e301007387 */ /* 0x0001e40000100800 */
        /* <DEDUP_REMOVED lines=42> */
.L_x_26:
[----:B------:R-:W-:-:S04]  /*3400*/  UIADD3 UR19, UR5, 0x1, URZ ;  /* 0x0000000105137890 */ /* 0x000fc8000fffe03f */
[----:B------:R-:W-:-:S04]  /*3410*/  UISETP.NE.AND UP0, UPT, UR19, 0xb, UPT ;  /* 0x0000000b1300788c */ /* 0x000fc8000bf05270 */
[----:B------:R-:W-:Y:S02]  /*3420*/  USEL UR8, URZ, 0x1, UP0 ;  /* 0x000000013f087887 */ /* 0x000fe40008000000 */
[----:B------:R-:W-:Y:S02]  /*3430*/  USEL UR19, UR19, URZ, UP0 ;  /* 0x0000003f13137287 */ /* 0x000fe40008000000 */
[----:B------:R-:W-:-:S06]  /*3440*/  ULOP3.LUT UR8, UR4, UR8, URZ, 0x3c, !UPT ;  /* 0x0000000804087292 */ /* 0x000fcc000f8e3c3f */
[----:B0-----:R-:W-:Y:S01]  /*3450*/  IMAD.U32 R227, RZ, RZ, UR8 ;  /* 0x00000008ffe37e24 */ /* 0x001fe2000f8e00ff */
[----:B------:R-:W-:-:S06]  /*3460*/  UMOV UR8, 0x1 ;  /* 0x0000000100087882 */ /* 0x000fcc0000000000 */
.L_x_21:
[----:B------:R-:W-:-:S06]  /*3470*/  UISETP.GE.AND UP0, UPT, UR16, 0x1, UPT ;  /* 0x000000011000788c */ /* 0x000fcc000bf06270 */
[----:B------:R-:W-:-:S13]  /*3480*/  PLOP3.LUT P0, PT, PT, PT, UP0, 0x80, 0x0 ;  /* 0x000000000000781c */ /* 0x000fda0003f0f008 */
[----:B------:R-:W-:Y:S05]  /*3490*/  @!P0 BRA `(.L_x_27) ;  /* 0x0000001000a48947 */ /* 0x000fea0003800000 */
[----:B------:R-:W-:Y:S01]  /*34a0*/  IMAD.U32 R228, RZ, RZ, UR16 ;  /* 0x00000010ffe47e24 */ /* 0x000fe2000f8e00ff */
[----:B------:R-:W-:Y:S01]  /*34b0*/  UMOV UR26, UR5 ;  /* 0x00000005001a7c82 */ /* 0x000fe20008000000 */
[----:B------:R-:W-:-:S05]  /*34c0*/  ULDC UR32, c[0x0][0x50c] ;  /* 0x0001430000207ab9 */ /* 0x000fca0000000800 */
.L_x_35:
[----:B------:R-:W-:-:S06]  /*34d0*/  UISETP.NE.AND UP0, UPT, UR27, 0x3, UPT ;  /* 0x000000031b00788c */ /* 0x000fcc000bf05270 */
[----:B------:R-:W-:-:S13]  /*34e0*/  PLOP3.LUT P1, PT, PT, PT, UP0, 0x80, 0x0 ;  /* 0x000000000000781c */ /* 0x000fda0003f2f008 */
[----:B-1---5:R-:W-:Y:S05]  /*34f0*/  @!P1 BRA `(.L_x_28) ;  /* 0x0000000000049947 */ /* 0x022fea0003800000 */
[----:B------:R-:W-:Y:S01]  /*3500*/  BPT.TRAP 0x1 ;  /* 0x000000040000795c */ /* 0x000fe20000300000 */
.L_x_28:
[----:B------:R-:W-:Y:S01]  /*3510*/  ULEA UR9, UR19, UR12, 0x3 ;  /* 0x0000000c13097291 */ /* 0x000fe2000f8e183f */
[----:B------:R-:W-:-:S08]  /*3520*/  SHF.L.U32 R229, R227, 0x1f, RZ ;  /* 0x0000001fe3e57819 */ /* 0x000fd000000006ff */
[----:B------:R0:W1:Y:S01]  /*3530*/  SYNCS.PHASECHK.TRANS64.TRYWAIT P0, [UR9], R229 ;  /* 0x000000e5ff0075a7 */ /* 0x0000620008000149 */
[----:B------:R-:W-:Y:S05]  /*3540*/  @!P1 BRA `(.L_x_29) ;  /* 0x0000000000049947 */ /* 0x000fea0003800000 */
[----:B------:R-:W-:Y:S01]  /*3550*/  BPT.TRAP 0x1 ;  /* 0x000000040000795c */ /* 0x000fe20000300000 */
.L_x_29:
[----:B-1----:R-:W-:Y:S05]  /*3560*/  @P0 BRA `(.L_x_30) ;  /* 0x0000000000080947 */ /* 0x002fea0003800000 */
[----:B------:R-:W1:Y:S02]  /*3570*/  SYNCS.PHASECHK.TRANS64.TRYWAIT P0, [UR9], R229 ;  /* 0x000000e5ff0075a7 */ /* 0x000e640008000149 */
[----:B-1----:R-:W-:Y:S05]  /*3580*/  @!P0 BRA `(.L_x_31) ;  /* 0x000000d000e88947 */ /* 0x002fea0003800000 */
.L_x_30:
[----:B------:R-:W-:Y:S01]  /*3590*/  UIADD3 UR9, UR12, 0x180, URZ ;  /* 0x000001800c097890 */ /* 0x000fe2000fffe03f */
[----:B------:R-:W-:Y:S01]  /*35a0*/  WARPGROUP.ARRIVE ;  /* 0x00000000000079c5 */ /* 0x000fe20000000000 */
[----:B------:R-:W-:Y:S02]  /*35b0*/  UIADD3 UR10, UR12, 0xb180, URZ ;  /* 0x0000b1800c0a7890 */ /* 0x000fe4000fffe03f */
[----:B------:R-:W-:Y:S02]  /*35c0*/  UISETP.NE.AND UP0, UPT, UR7, URZ, UPT ;  /* 0x0000003f0700728c */ /* 0x000fe4000bf05270 */
[----:B------:R-:W-:Y:S02]  /*35d0*/  USHF.R.U32.HI UR9, URZ, 0x4, UR9 ;  /* 0x000000043f097899 */ /* 0x000fe40008011609 */
[----:B------:R-:W-:Y:S02]  /*35e0*/  USHF.R.U32.HI UR10, URZ, 0x4, UR10 ;  /* 0x000000043f0a7899 */ /* 0x000fe4000801160a */
[----:B------:R-:W-:-:S02]  /*35f0*/  USEL UR8, UR8, URZ, !UP0 ;  /* 0x0000003f08087287 */ /* 0x000fc4000c000000 */
[----:B------:R-:W-:Y:S02]  /*3600*/  ULOP3.LUT UR9, UR9, 0x3fff, URZ, 0xc0, !UPT ;  /* 0x00003fff09097892 */ /* 0x000fe4000f8ec03f */
[----:B------:R-:W-:Y:S02]  /*3610*/  ULOP3.LUT UR10, UR10, 0x3fff, URZ, 0xc0, !UPT ;  /* 0x00003fff0a0a7892 */ /* 0x000fe4000f8ec03f */
[----:B------:R-:W-:Y:S02]  /*3620*/  UISETP.NE.U32.AND UP0, UPT, UR8, URZ, UPT ;  /* 0x0000003f0800728c */ /* 0x000fe4000bf05070 */
[----:B------:R-:W-:Y:S02]  /*3630*/  ULOP3.LUT UR8, UR9, 0x10000, URZ, 0xfc, !UPT ;  /* 0x0001000009087892 */ /* 0x000fe4000f8efc3f */
[----:B------:R-:W-:Y:S02]  /*3640*/  ULOP3.LUT UR10, UR10, 0x10000, URZ, 0xfc, !UPT ;  /* 0x000100000a0a7892 */ /* 0x000fe4000f8efc3f */
[----:B------:R-:W-:-:S02]  /*3650*/  ULEA UR8, UR19, UR8, 0x8 ;  /* 0x0000000813087291 */ /* 0x000fc4000f8e403f */
[----:B------:R-:W-:Y:S01]  /*3660*/  ULEA UR10, UR19, UR10, 0xa ;  /* 0x0000000a130a7291 */ /* 0x000fe2000f8e503f */
[----:B------:R-:W-:Y:S01]  /*3670*/  UMOV UR9, 0x80000020 ;  /* 0x8000002000097882 */ /* 0x000fe20000000000 */
[----:B------:R-:W-:Y:S01]  /*3680*/  UMOV UR11, 0x80000020 ;  /* 0x80000020000b7882 */ /* 0x000fe20000000000 */
[----:B------:R-:W-:-:S06]  /*3690*/  UIADD3 UR6, UR6, 0x2, URZ ;  /* 0x0000000206067890 */ /* 0x000fcc000fffe03f */
[----:B------:R-:W-:Y:S01]  /*36a0*/  QGMMA.64x256x32.F32.E5M2.E5M2 R24, gdesc[UR8], R24, UP0 ;  /* 0x03e00000081879f3 */ /* 0x000fe2000bf03818 */
[----:B------:R-:W-:Y:S02]  /*36b0*/  UIADD3 UR8, UR8, 0x2, URZ ;  /* 0x0000000208087890 */ /* 0x000fe4000fffe03f */
[----:B------:R-:W-:Y:S01]  /*36c0*/  UIADD3 UR10, UR10, 0x2, URZ ;  /* 0x000000020a0a7890 */ /* 0x000fe2000fffe03f */
[----:B------:R-:W-:Y:S01]  /*36d0*/  UMOV UR9, 0x80000020 ;  /* 0x8000002000097882 */ /* 0x000fe20000000000 */
[----:B------:R-:W-:Y:S01]  /*36e0*/  UMOV UR11, 0x80000020 ;  /* 0x80000020000b7882 */ /* 0x000fe20000000000 */
[----:B------:R-:W-:-:S04]  /*36f0*/  UISETP.NE.AND UP0, UPT, UR6, UR32, UPT ;  /* 0x000000200600728c */ /* 0x000fc8000bf05270 */
[----:B------:R-:W-:-:S06]  /*3700*/  USEL UR7, URZ, 0x1, UP0 ;  /* 0x000000013f077887 */ /* 0x000fcc0008000000 */
[----:B------:R-:W-:-:S12]  /*3710*/  ISETP.NE.AND P0, PT, RZ, UR7, PT ;  /* 0x00000007ff007c0c */ /* 0x000fd8000bf05270 */
[----:B------:R-:W-:Y:S03]  /*3720*/  QGMMA.64x256x32.F32.E5M2.E5M2 R24, gdesc[UR8], R24, gsb0 ;  /* 0x03e00000081879f3 */ /* 0x000fe60008003818 */
[----:B------:R-:W-:Y:S02]  /*3730*/  WARPGROUP.DEPBAR.LE gsb0, 0x1 ;  /* 0x00008000000079c5 */ /* 0x000fe40000010100 */
[----:B------:R-:W-:Y:S05]  /*3740*/  @!P0 BRA `(.L_x_32) ;  /* 0x0000000c00808947 */ /* 0x000fea0003800000 */
[----:B------:R-:W-:Y:S02]  /*3750*/  WARPGROUP.DEPBAR.LE gsb0, 0x0 ;  /* 0x00008000000079c5 */ /* 0x000fe40000010000 */
[----:B------:R-:W-:-:S01]  /*3760*/  FADD R226, R24, R226 ;  /* 0x000000e218e27221 */ /* 0x000fc20000000000 */
[----:B------:R-:W-:Y:S01]  /*3770*/  FADD R225, R25, R225 ;  /* 0x000000e119e17221 */ /* 0x000fe20000000000 */
[----:B------:R1:W-:Y:S01]  /*3780*/  STL [R1+0xa4], R227 ;  /* 0x0000a4e301007387 */ /* 0x0003e20000100800 */
[----:B------:R-:W-:-:S01]  /*3790*/  FADD R224, R26, R224 ;  /* 0x000000e01ae07221 */ /* 0x000fc20000000000 */
[----:B------:R-:W-:Y:S01]  /*37a0*/  FADD R223, R27, R223 ;  /* 0x000000df1bdf7221 */ /* 0x000fe20000000000 */
[----:B------:R-:W-:-:S01]  /*37b0*/  FADD R222, R28, R222 ;  /* 0x000000de1cde7221 */ /* 0x000fc20000000000 */
[----:B------:R-:W-:Y:S01]  /*37c0*/  FADD R221, R29, R221 ;  /* 0x000000dd1ddd7221 */ /* 0x000fe20000000000 */
[----:B-1----:R-:W3:Y:S04]  /*37d0*/  LDL.LU R227, [R1+0x30] ;  /* 0x0000300001e37983 */ /* 0x002ee80000300800 */
[----:B------:R1:W-:Y:S01]  /*37e0*/  STL [R1+0xa8], R226 ;  /* 0x0000a8e201007387 */ /* 0x0003e20000100800 */
[----:B------:R-:W-:-:S01]  /*37f0*/  FADD R220, R30, R220 ;  /* 0x000000dc1edc7221 */ /* 0x000fc20000000000 */
[----:B------:R-:W-:-:S02]  /*3800*/  FADD R219, R31, R219 ;  /* 0x000000db1fdb7221 */ /* 0x000fc40000000000 */
[----:B-1----:R-:W4:Y:S04]  /*3810*/  LDL.LU R226, [R1+0x2c] ;  /* 0x00002c0001e27983 */ /* 0x002f280000300800 */
[----:B------:R1:W-:Y:S01]  /*3820*/  STL [R1+0xac], R225 ;  /* 0x0000ace101007387 */ /* 0x0003e20000100800 */
[----:B------:R-:W-:-:S03]  /*3830*/  FADD R218, R32, R218 ;  /* 0x000000da20da7221 */ /* 0x000fc60000000000 */
[----:B-1----:R-:W2:Y:S04]  /*3840*/  LDL.LU R225, [R1+0x28] ;  /* 0x0000280001e17983 */ /* 0x002ea80000300800 */
        /* <DEDUP_REMOVED lines=9> */
[----:B------:R1:W-:Y:S04]  /*38e0*/  STL [R1+0xbc], R221 ;  /* 0x0000bcdd01007387 */ /* 0x0003e80000100800 */
        /* <DEDUP_REMOVED lines=12> */
[----:B-1----:R-:W2:Y:S01]  /*39b0*/  LDL.LU R215, [R1] ;  /* 0x0000000001d77983 */ /* 0x002ea20000300800 */
[----:B------:R-:W-:-:S01]  /*39c0*/  FADD R214, R36, R214 ;  /* 0x000000d624d67221 */ /* 0x000fc20000000000 */
[----:B------:R-:W-:Y:S01]  /*39d0*/  FADD R213, R37, R213 ;  /* 0x000000d525d57221 */ /* 0x000fe20000000000 */
[----:B------:R-:W-:-:S01]  /*39e0*/  FADD R212, R38, R212 ;  /* 0x000000d426d47221 */ /* 0x000fc20000000000 */
[----:B------:R-:W-:Y:S01]  /*39f0*/  FADD R211, R39, R211 ;  /* 0x000000d327d37221 */ /* 0x000fe20000000000 */
[----:B------:R-:W-:-:S01]  /*3a00*/  FADD R210, R40, R210 ;  /* 0x000000d228d27221 */ /* 0x000fc20000000000 */
[----:B------:R-:W-:Y:S01]  /*3a10*/  STL [R1+0xd8], R214 ;  /* 0x0000d8d601007387 */ /* 0x000fe20000100800 */
        /* <DEDUP_REMOVED lines=11> */
[----:B------:R1:W-:Y:S01]  /*3ad0*/  STL [R1+0xe4], R211 ;  /* 0x0000e4d301007387 */ /* 0x0003e20000100800 */
[----:B------:R-:W-:-:S01]  /*3ae0*/  FADD R200, R50, R200 ;  /* 0x000000c832c87221 */ /* 0x000fc20000000000 */
[----:B------:R-:W-:Y:S01]  /*3af0*/  FADD R199, R51, R199 ;  /* 0x000000c733c77221 */ /* 0x000fe20000000000 */
        /* <DEDUP_REMOVED lines=69> */
[----:B-----5:R-:W-:Y:S01]  /*3f50*/  FADD R0, R121, R0 ;  /* 0x0000000079007221 */ /* 0x020fe20000000000 */
[----:B---3--:R-:W-:-:S01]  /*3f60*/  FADD R227, R134, R227 ;  /* 0x000000e386e37221 */ /* 0x008fc20000000000 */
[----:B----4-:R-:W-:Y:S01]  /*3f70*/  FADD R226, R133, R226 ;  /* 0x000000e285e27221 */ /* 0x010fe20000000000 */
[----:B--2---:R-:W-:-:S01]  /*3f80*/  FADD R225, R132, R225 ;  /* 0x000000e184e17221 */ /* 0x004fc20000000000 */
        /* <DEDUP_REMOVED lines=9> */
[----:B------:R-:W-:-:S05]  /*4020*/  FADD R215, R122, R215 ;  /* 0x000000d77ad77221 */ /* 0x000fca0000000000 */
[----:B------:R2:W-:Y:S04]  /*4030*/  STL [R1], R215 ;  /* 0x000000d701007387 */ /* 0x0005e80000100800 */
[----:B------:R3:W-:Y:S04]  /*4040*/  STL [R1+0x4], R216 ;  /* 0x000004d801007387 */ /* 0x0007e80000100800 */
        /* <DEDUP_REMOVED lines=8> */
[----:B-1----:R-:W4:Y:S04]  /*40d0*/  LDL.LU R211, [R1+0x34] ;  /* 0x0000340001d37983 */ /* 0x002f280000300800 */
[----:B------:R1:W-:Y:S04]  /*40e0*/  STL [R1+0x28], R225 ;  /* 0x000028e101007387 */ /* 0x0003e80000100800 */
[----:B------:R-:W4:Y:S04]  /*40f0*/  LDL.LU R212, [R1+0x38] ;  /* 0x0000380001d47983 */ /* 0x000f280000300800 */
[----:B------:R1:W-:Y:S04]  /*4100*/  STL [R1+0x2c], R226 ;  /* 0x00002ce201007387 */ /* 0x0003e80000100800 */
[----:B------:R-:W4:Y:S04]  /*4110*/  LDL.LU R213, [R1+0x3c] ;  /* 0x00003c0001d57983 */ /* 0x000f280000300800 */
[----:B------:R1:W-:Y:S04]  /*4120*/  STL [R1+0x30], R227 ;  /* 0x000030e301007387 */ /* 0x0003e80000100800 */
[----:B------:R-:W4:Y:S04]  /*4130*/  LDL.LU R214, [R1+0x40] ;  /* 0x0000400001d67983 */ /* 0x000f280000300800 */
[----:B--2---:R-:W2:Y:S04]  /*4140*/  LDL.LU R215, [R1+0x44] ;  /* 0x0000440001d77983 */ /* 0x004ea80000300800 */
[----:B---3--:R-:W3:Y:S04]  /*4150*/  LDL.LU R216, [R1+0x48] ;  /* 0x0000480001d87983 */ /* 0x008ee80000300800 */
[----:B----4-:R-:W4:Y:S04]  /*4160*/  LDL.LU R217, [R1+0x4c] ;  /* 0x00004c0001d97983 */ /* 0x010f280000300800 */
[----:B0-----:R-:W4:Y:S04]  /*4170*/  LDL.LU R218, [R1+0x50] ;  /* 0x0000500001da7983 */ /* 0x001f280000300800 */
[----:B------:R-:W4:Y:S04]  /*4180*/  LDL.LU R219, [R1+0x54] ;  /* 0x0000540001db7983 */ /* 0x000f280000300800 */
[----:B------:R-:W4:Y:S04]  /*4190*/  LDL.LU R220, [R1+0x58] ;  /* 0x0000580001dc7983 */ /* 0x000f280000300800 */
[----:B------:R-:W4:Y:S04]  /*41a0*/  LDL.LU R221, [R1+0x5c] ;  /* 0x00005c0001dd7983 */ /* 0x000f280000300800 */
[----:B------:R-:W4:Y:S04]  /*41b0*/  LDL.LU R222, [R1+0x60] ;  /* 0x0000600001de7983 */ /* 0x000f280000300800 */
[----:B------:R-:W4:Y:S04]  /*41c0*/  LDL.LU R223, [R1+0x64] ;  /* 0x0000640001df7983 */ /* 0x000f280000300800 */
[----:B------:R-:W4:Y:S04]  /*41d0*/  LDL.LU R224, [R1+0x68] ;  /* 0x0000680001e07983 */ /* 0x000f280000300800 */
[----:B-1----:R-:W4:Y:S04]  /*41e0*/  LDL.LU R225, [R1+0x6c] ;  /* 0x00006c0001e17983 */ /* 0x002f280000300800 */
[----:B------:R-:W4:Y:S04]  /*41f0*/  LDL.LU R226, [R1+0x70] ;  /* 0x0000700001e27983 */ /* 0x000f280000300800 */
[----:B------:R-:W4:Y:S01]  /*4200*/  LDL.LU R227, [R1+0x74] ;  /* 0x0000740001e37983 */ /* 0x000f220000300800 */
[----:B------:R-:W-:-:S05]  /*4210*/  FADD R211, R135, R211 ;  /* 0x000000d387d37221 */ /* 0x000fca0000000000 */
[----:B------:R0:W-:Y:S01]  /*4220*/  STL [R1+0x34], R211 ;  /* 0x000034d301007387 */ /* 0x0001e20000100800 */
[----:B------:R-:W-:-:S03]  /*4230*/  FADD R212, R136, R212 ;  /* 0x000000d488d47221 */ /* 0x000fc60000000000 */
[----:B0-----:R1:W5:Y:S01]  /*4240*/  LDL.LU R211, [R1+0xe4] ;  /* 0x0000e40001d37983 */ /* 0x0013620000300800 */
[----:B------:R-:W-:-:S03]  /*4250*/  FADD R213, R137, R213 ;  /* 0x000000d589d57221 */ /* 0x000fc60000000000 */
[----:B------:R0:W-:Y:S01]  /*4260*/  STL [R1+0x38], R212 ;  /* 0x000038d401007387 */ /* 0x0001e20000100800 */
[----:B------:R-:W-:-:S01]  /*4270*/  FADD R214, R138, R214 ;  /* 0x000000d68ad67221 */ /* 0x000fc20000000000 */
[----:B--2---:R-:W-:Y:S02]  /*4280*/  FADD R215, R139, R215 ;  /* 0x000000d78bd77221 */ /* 0x004fe40000000000 */
[----:B0-----:R1:W5:Y:S01]  /*4290*/  LDL.LU R212, [R1+0xe0] ;  /* 0x0000e00001d47983 */ /* 0x0013620000300800 */
[----:B---3--:R-:W-:-:S03]  /*42a0*/  FADD R216, R140, R216 ;  /* 0x000000d88cd87221 */ /* 0x008fc60000000000 */
[----:B------:R0:W-:Y:S01]  /*42b0*/  STL [R1+0x3c], R213 ;  /* 0x00003cd501007387 */ /* 0x0001e20000100800 */
[----:B----4-:R-:W-:-:S03]  /*42c0*/  FADD R217, R141, R217 ;  /* 0x000000d98dd97221 */ /* 0x010fc60000000000 */
[----:B0-----:R1:W5:Y:S01]  /*42d0*/  LDL.LU R213, [R1+0xdc] ;  /* 0x0000dc0001d57983 */ /* 0x0013620000300800 */
[----:B------:R-:W-:-:S03]  /*42e0*/  FADD R218, R142, R218 ;  /* 0x000000da8eda7221 */ /* 0x000fc60000000000 */
[----:B------:R0:W-:Y:S01]  /*42f0*/  STL [R1+0x40], R214 ;  /* 0x000040d601007387 */ /* 0x0001e20000100800 */
[----:B------:R-:W-:-:S01]  /*4300*/  FADD R219, R143, R219 ;  /* 0x000000db8fdb7221 */ /* 0x000fc20000000000 */
[----:B------:R-:W-:Y:S02]  /*4310*/  FADD R220, R144, R220 ;  /* 0x000000dc90dc7221 */ /* 0x000fe40000000000 */
[----:B0-----:R1:W5:Y:S04]  /*4320*/  LDL.LU R214, [R1+0xd8] ;  /* 0x0000d80001d67983 */ /* 0x0013680000300800 */
[----:B------:R0:W-:Y:S01]  /*4330*/  STL [R1+0x44], R215 ;  /* 0x000044d701007387 */ /* 0x0001e20000100800 */
[----:B------:R-:W-:-:S01]  /*4340*/  FADD R221, R145, R221 ;  /* 0x000000dd91dd7221 */ /* 0x000fc20000000000 */
[----:B------:R-:W-:-:S02]  /*4350*/  FADD R222, R146, R222 ;  /* 0x000000de92de7221 */ /* 0x000fc40000000000 */
[----:B0-----:R1:W5:Y:S04]  /*4360*/  LDL.LU R215, [R1+0xd4] ;  /* 0x0000d40001d77983 */ /* 0x0013680000300800 */
[----:B------:R0:W-:Y:S01]  /*4370*/  STL [R1+0x48], R216 ;  /* 0x000048d801007387 */ /* 0x0001e20000100800 */
[----:B------:R-:W-:-:S03]  /*4380*/  FADD R223, R147, R223 ;  /* 0x000000df93df7221 */ /* 0x000fc60000000000 */
        /* <DEDUP_REMOVED lines=13> */
[----:B------:R0:W-:Y:S04]  /*4460*/  STL [R1+0x5c], R221 ;  /* 0x00005cdd01007387 */ /* 0x0001e80000100800 */
        /* <DEDUP_REMOVED lines=12> */
[----:B0-----:R1:W5:Y:S01]  /*4530*/  LDL.LU R227, [R1+0xa4] ;  /* 0x0000a40001e37983 */ /* 0x0013620000300800 */
[----:B------:R-:W-:-:S05]  /*4540*/  UMOV UR6, URZ ;  /* 0x0000003f00067c82 */ /* 0x000fca0008000000 */
.L_x_32:
[----:B------:R-:W-:Y:S05]  /*4550*/  @!P1 BRA `(.L_x_33) ;  /* 0x0000000000049947 */ /* 0x000fea0003800000 */
[----:B------:R-:W-:Y:S01]  /*4560*/  BPT.TRAP 0x1 ;  /* 0x000000040000795c */ /* 0x000fe20000300000 */
.L_x_33:
[----:B------:R3:W-:Y:S04]  /*4570*/  STL [R1+0xa8], R2 ;  /* 0x0000a80201007387 */ /* 0x0007e80000100800 */
[----:B---3--:R-:W3:Y:S04]  /*4580*/  LDL R2, [R1+0x78] ;  /* 0x0000780001027983 */ /* 0x008ee80000100800 */
[----:B-----5:R4:W-:Y:S04]  /*4590*/  STL [R1+0xa4], R0 ;  /* 0x0000a40001007387 */ /* 0x0209e80000100800 */
[----:B----4-:R-:W4:Y:S01]  /*45a0*/  LDL R0, [R1+0x80] ;  /* 0x0000800001007983 */ /* 0x010f220000100800 */
[----:B0-----:R-:W-:Y:S01]  /*45b0*/  IMAD.U32 R229, RZ, RZ, UR26 ;  /* 0x0000001affe57e24 */ /* 0x001fe2000f8e00ff */
[----:B---3--:R-:W-:-:S02]  /*45c0*/  ISETP.NE.AND P0, PT, R2, RZ, PT ;  /* 0x000000ff0200720c */ /* 0x008fc40003f05270 */
[----:B------:R0:W5:Y:S11]  /*45d0*/  LDL.LU R2, [R1+0xa8] ;  /* 0x0000a80001027983 */ /* 0x0001760000300800 */
[----:B------:R-:W-:-:S05]  /*45e0*/  @P0 LEA R229, R229, UR12, 0x3 ;  /* 0x0000000ce5e50c11 */ /* 0x000fca000f8e18ff */
[----:B------:R-:W-:-:S05]  /*45f0*/  @P0 VIADD R229, R229, 0x58 ;  /* 0x00000058e5e50836 */ /* 0x000fca0000000000 */
[----:B----4-:R-:W-:Y:S02]  /*4600*/  @P0 PRMT R229, R0, 0x654, R229 ;  /* 0x0000065400e50816 */ /* 0x010fe400000000e5 */
[----:B------:R0:W5:Y:S01]  /*4610*/  LDL.LU R0, [R1+0xa4] ;  /* 0x0000a40001007983 */ /* 0x0001620000300800 */
[----:B------:R-:W-:Y:S01]  /*4620*/  UISETP.GT.U32.AND UP0, UPT, UR13, 0x1, UPT ;  /* 0x000000010d00788c */ /* 0x000fe2000bf04070 */
[----:B------:R0:W-:Y:S05]  /*4630*/  @P0 SYNCS.ARRIVE.TRANS64.RED.A1T0 RZ, [R229+URZ], RZ ;  /* 0x000000ffe5ff09a7 */ /* 0x0001ea000810043f */
[----:B------:R-:W-:-:S13]  /*4640*/  PLOP3.LUT P0, PT, PT, PT, UP0, 0x80, 0x0 ;  /* 0x000000000000781c */ /* 0x000fda0003f0f008 */
[----:B0-----:R-:W-:Y:S05]  /*4650*/  @P0 BRA `(.L_x_34) ;  /* 0x0000000000040947 */ /* 0x001fea0003800000 */
[----:B------:R-:W-:Y:S01]  /*4660*/  BPT.TRAP 0x1 ;  /* 0x000000040000795c */ /* 0x000fe20000300000 */
.L_x_34:
[----:B------:R-:W-:Y:S01]  /*4670*/  UIADD3 UR19, UR19, 0x1, URZ ;  /* 0x0000000113137890 */ /* 0x000fe2000fffe03f */
[C---:B------:R-:W-:Y:S01]  /*4680*/  ISETP.GT.AND P0, PT, R228.reuse, 0x1, PT ;  /* 0x00000001e400780c */ /* 0x040fe20003f04270 */
[----:B------:R-:W-:Y:S01]  /*4690*/  UIADD3 UR26, UR26, 0x1, URZ ;  /* 0x000000011a1a7890 */ /* 0x000fe2000fffe03f */
[----:B------:R-:W-:Y:S01]  /*46a0*/  VIADD R228, R228, 0xffffffff ;  /* 0xffffffffe4e47836 */ /* 0x000fe20000000000 */
[----:B------:R-:W-:Y:S02]  /*46b0*/  UISETP.NE.AND UP0, UPT, UR19, 0xb, UPT ;  /* 0x0000000b1300788c */ /* 0x000fe4000bf05270 */
[----:B------:R-:W-:Y:S02]  /*46c0*/  UISETP.NE.AND UP1, UPT, UR26, 0xb, UPT ;  /* 0x0000000b1a00788c */ /* 0x000fe4000bf25270 */
[----:B------:R-:W-:Y:S02]  /*46d0*/  USEL UR8, URZ, 0x1, UP0 ;  /* 0x000000013f087887 */ /* 0x000fe40008000000 */
[----:B------:R-:W-:-:S02]  /*46e0*/  USEL UR19, UR19, URZ, UP0 ;  /* 0x0000003f13137287 */ /* 0x000fc40008000000 */
[----:B------:R-:W-:Y:S02]  /*46f0*/  USEL UR26, UR26, URZ, UP1 ;  /* 0x0000003f1a1a7287 */ /* 0x000fe40008800000 */
[----:B------:R-:W-:Y:S01]  /*4700*/  LOP3.LUT R227, R227, UR8, RZ, 0x3c, !PT ;  /* 0x00000008e3e37c12 */ /* 0x000fe2000f8e3cff */
[----:B------:R-:W-:Y:S01]  /*4710*/  UMOV UR8, 0x1 ;  /* 0x0000000100087882 */ /* 0x000fe20000000000 */
[----:B------:R-:W-:Y:S08]  /*4720*/  @P0 BRA `(.L_x_35) ;  /* 0xffffffec00680947 */ /* 0x000ff0000383ffff */
.L_x_27:
[----:B------:R-:W-:-:S04]  /*4730*/  UISETP.NE.AND UP0, UPT, UR6, URZ, UPT ;  /* 0x0000003f0600728c */ /* 0x000fc8000bf05270 */
[----:B------:R-:W-:-:S06]  /*4740*/  USEL UR6, URZ, 0x1, !UP0 ;  /* 0x000000013f067887 */ /* 0x000fcc000c000000 */
[----:B------:R-:W-:-:S13]  /*4750*/  ISETP.NE.AND P0, PT, RZ, UR6, PT ;  /* 0x00000006ff007c0c */ /* 0x000fda000bf05270 */
[----:B------:R-:W-:Y:S05]  /*4760*/  @!P0 BRA `(.L_x_36) ;  /* 0x0000000c00dc8947 */ /* 0x000fea0003800000 */
[----:B------:R-:W3:Y:S04]  /*4770*/  LDL.LU R227, [R1+0x74] ;  /* 0x0000740001e37983 */ /* 0x000ee80000300800 */
[----:B---3--:R0:W-:Y:S04]  /*4780*/  STL [R1+0xa4], R227 ;  /* 0x0000a4e301007387 */ /* 0x0081e80000100800 */
[----:B0-----:R-:W3:Y:S04]  /*4790*/  LDL.LU R227, [R1+0x70] ;  /* 0x0000700001e37983 */ /* 0x001ee80000300800 */
        /* <DEDUP_REMOVED lines=55> */
[----:B0-----:R-:W3:Y:S01]  /*4b10*/  LDL.LU R227, [R1] ;  /* 0x0000000001e37983 */ /* 0x001ee20000300800 */
[----:B------:R-:W-:-:S02]  /*4b20*/  WARPGROUP.DEPBAR.LE gsb0, 0x0 ;  /* 0x00008000000079c5 */ /* 0x000fc40000010000 */
[----:B------:R-:W-:Y:S01]  /*4b30*/  FADD R226, R24, R226 ;  /* 0x000000e218e27221 */ /* 0x000fe20000000000 */
        /* <DEDUP_REMOVED lines=95> */
[----:B-----5:R-:W-:Y:S01]  /*5130*/  FADD R2, R120, R2 ;  /* 0x0000000278027221 */ /* 0x020fe20000000000 */
[----:B------:R-:W-:Y:S01]  /*5140*/  FADD R0, R121, R0 ;  /* 0x0000000079007221 */ /* 0x000fe20000000000 */
[----:B---3--:R-:W-:-:S05]  /*5150*/  FADD R227, R122, R227 ;  /* 0x000000e37ae37221 */ /* 0x008fca0000000000 */
[----:B------:R0:W-:Y:S04]  /*5160*/  STL [R1], R227 ;  /* 0x000000e301007387 */ /* 0x0001e80000100800 */
[----:B0-----:R-:W3:Y:S02]  /*5170*/  LDL.LU R227, [R1+0x114] ;  /* 0x0001140001e37983 */ /* 0x001ee40000300800 */
[----:B---3--:R-:W-:-:S05]  /*5180*/  FADD R227, R123, R227 ;  /* 0x000000e37be37221 */ /* 0x008fca0000000000 */
[----:B------:R0:W-:Y:S04]  /*5190*/  STL [R1+0x4], R227 ;  /* 0x000004e301007387 */ /* 0x0001e80000100800 */
        /* <DEDUP_REMOVED lines=83> */
[----:B------:R0:W-:Y:S02]  /*56d0*/  STL [R1+0x74], R227 ;  /* 0x000074e301007387 */ /* 0x0001e40000100800 */
.L_x_36:
[----:B0-----:R-:W-:-:S04]  /*56e0*/  IMAD.U32 R227, RZ, RZ, UR31 ;  /* 0x0000001fffe37e24 */ /* 0x001fc8000f8e00ff */
[----:B------:R0:W-:Y:S01]  /*56f0*/  SYNCS.ARRIVE.TRANS64.A1T0 RZ, [R227+UR29], RZ ;  /* 0x000000ffe3ff79a7 */ /* 0x0001e2000810001d */
[----:B------:R-:W-:Y:S02]  /*5700*/  WARPGROUP.DEPBAR.LE gsb0, 0x0 ;  /* 0x00008000000079c5 */ /* 0x000fe40000010000 */
[----:B------:R-:W3:Y:S02]  /*5710*/  LDC R24, c[0x0][0x28c] ;  /* 0x0000a300ff187b82 */ /* 0x000ee40000000800 */
[----:B---3--:R-:W-:-:S13]  /*5720*/  ISETP.GE.AND P0, PT, R24, 0x1, PT ;  /* 0x000000011800780c */ /* 0x008fda0003f06270 */
[----:B0-----:R-:W-:Y:S05]  /*5730*/  @!P0 BRA `(.L_x_37) ;  /* 0x0000000000608947 */ /* 0x001fea0003800000 */
[----:B------:R-:W-:-:S06]  /*5740*/  UISETP.NE.AND UP0, UPT, UR27, 0x3, UPT ;  /* 0x000000031b00788c */ /* 0x000fcc000bf05270 */
[----:B------:R-:W-:-:S13]  /*5750*/  PLOP3.LUT P0, PT, PT, PT, UP0, 0x80, 0x0 ;  /* 0x000000000000781c */ /* 0x000fda0003f0f008 */
[----:B------:R-:W-:Y:S05]  /*5760*/  @!P0 BRA `(.L_x_38) ;  /* 0x0000000000048947 */ /* 0x000fea0003800000 */
[----:B------:R-:W-:Y:S01]  /*5770*/  BPT.TRAP 0x1 ;  /* 0x000000040000795c */ /* 0x000fe20000300000 */
.L_x_38:
[----:B-----5:R0:W-:Y:S04]  /*5780*/  STL [R1+0xa4], R0 ;  /* 0x0000a40001007387 */ /* 0x0201e80000100800 */
[----:B------:R-:W3:Y:S04]  /*5790*/  LDL R227, [R1+0x80] ;  /* 0x0000800001e37983 */ /* 0x000ee80000100800 */
[----:B0-----:R-:W4:Y:S02]  /*57a0*/  LDL R0, [R1+0x78] ;  /* 0x0000780001007983 */ /* 0x001f240000100800 */
[----:B----4-:R-:W-:-:S02]  /*57b0*/  ISETP.NE.AND P0, PT, R0, RZ, PT ;  /* 0x000000ff0000720c */ /* 0x010fc40003f05270 */
[----:B------:R0:W5:Y:S11]  /*57c0*/  LDL.LU R0, [R1+0xa4] ;  /* 0x0000a40001007983 */ /* 0x0001760000300800 */
[----:B------:R-:W-:-:S05]  /*57d0*/  VOTEU.ANY UP0, P0 ;  /* 0x00000000003f7886 */ /* 0x000fca0000000100 */
[----:B------:R-:W-:-:S06]  /*57e0*/  @UP0 UIADD3 UR6, UR16, UR5, URZ ;  /* 0x0000000510060290 */ /* 0x000fcc000fffe03f */
[----:B------:R-:W-:-:S04]  /*57f0*/  IMAD.U32 R24, RZ, RZ, UR6 ;  /* 0x00000006ff187e24 */ /* 0x000fc8000f8e00ff */
[----:B------:R-:W-:-:S04]  /*5800*/  @P0 IMAD.WIDE.U32 R24, R24, -0x45d1745d, RZ ;  /* 0xba2e8ba318180825 */ /* 0x000fc800078e00ff */
[----:B------:R-:W-:Y:S01]  /*5810*/  IMAD.U32 R27, RZ, RZ, UR6 ;  /* 0x00000006ff1b7e24 */ /* 0x000fe2000f8e00ff */
[----:B------:R-:W-:-:S05]  /*5820*/  @P0 SHF.R.U32.HI R24, RZ, 0x3, R25 ;  /* 0x00000003ff180819 */ /* 0x000fca0000011619 */
[----:B------:R-:W-:-:S05]  /*5830*/  @P0 IMAD R24, R24, -0xb, R27 ;  /* 0xfffffff518180824 */ /* 0x000fca00078e021b */
[----:B------:R-:W-:Y:S01]  /*5840*/  @P0 LEA R24, R24, UR12, 0x3 ;  /* 0x0000000c18180c11 */ /* 0x000fe2000f8e18ff */
[----:B------:R-:W-:-:S04]  /*5850*/  UISETP.GT.U32.AND UP0, UPT, UR13, 0x1, UPT ;  /* 0x000000010d00788c */ /* 0x000fc8000bf04070 */
[----:B------:R-:W-:-:S05]  /*5860*/  @P0 VIADD R24, R24, 0x58 ;  /* 0x0000005818180836 */ /* 0x000fca0000000000 */
[----:B---3--:R-:W-:-:S04]  /*5870*/  @P0 PRMT R24, R227, 0x654, R24 ;  /* 0x00000654e3180816 */ /* 0x008fc80000000018 */
[----:B------:R0:W-:Y:S01]  /*5880*/  @P0 SYNCS.ARRIVE.TRANS64.RED.A1T0 RZ, [R24+URZ], RZ ;  /* 0x000000ff18ff09a7 */ /* 0x0001e2000810043f */
[----:B------:R-:W-:-:S13]  /*5890*/  PLOP3.LUT P0, PT, PT, PT, UP0, 0x80, 0x0 ;  /* 0x000000000000781c */ /* 0x000fda0003f0f008 */
[----:B0-----:R-:W-:Y:S05]  /*58a0*/  @P0 BRA `(.L_x_37) ;  /* 0x0000000000040947 */ /* 0x001fea0003800000 */
[----:B------:R-:W-:Y:S01]  /*58b0*/  BPT.TRAP 0x1 ;  /* 0x000000040000795c */ /* 0x000fe20000300000 */
.L_x_37:
[----:B------:R-:W0:Y:S01]  /*58c0*/  S2R R25, SR_TID.X ;  /* 0x0000000000197919 */ /* 0x000e220000002100 */
[----:B------:R-:W-:Y:S01]  /*58d0*/  IMAD.U32 R24, RZ, RZ, UR30 ;  /* 0x0000001eff187e24 */ /* 0x000fe2000f8e00ff */
[----:B------:R-:W-:Y:S01]  /*58e0*/  UIADD3 UR5, UR28, UR5, URZ ;  /* 0x000000051c057290 */ /* 0x000fe2000fffe03f */
[----:B------:R-:W3:Y:S01]  /*58f0*/  LDC R35, c[0x0][0x288] ;  /* 0x0000a200ff237b82 */ /* 0x000ee20000000800 */
[----:B------:R-:W-:Y:S02]  /*5900*/  UISETP.GE.U32.AND UP1, UPT, UR28, 0xb, UPT ;  /* 0x0000000b1c00788c */ /* 0x000fe4000bf26070 */
[----:B------:R-:W-:Y:S01]  /*5910*/  SHF.L.U32 R24, R24, 0x1f, RZ ;  /* 0x0000001f18187819 */ /* 0x000fe200000006ff */
[----:B------:R-:W-:Y:S02]  /*5920*/  UISETP.GT.U32.AND UP0, UPT, UR5, 0xa, UPT ;  /* 0x0000000a0500788c */ /* 0x000fe4000bf04070 */
[----:B------:R-:W-:Y:S01]  /*5930*/  UIMAD.WIDE.U32 UR6, UR5, -0x45d1745d, URZ ;  /* 0xba2e8ba3050678a5 */ /* 0x000fe2000f8e003f */
[----:B------:R-:W4:Y:S01]  /*5940*/  SYNCS.PHASECHK.TRANS64.TRYWAIT P0, [UR17+0x8], R24 ;  /* 0x00000818ff0075a7 */ /* 0x000f220008000151 */
[----:B------:R-:W-:-:S02]  /*5950*/  UISETP.LT.U32.AND UP0, UPT, UR28, 0xb, UP0 ;  /* 0x0000000b1c00788c */ /* 0x000fc40008701070 */
[----:B------:R-:W-:Y:S02]  /*5960*/  USHF.R.U32.HI UR6, URZ, 0x3, UR7 ;  /* 0x000000033f067899 */ /* 0x000fe40008011607 */
[----:B------:R-:W-:Y:S02]  /*5970*/  USEL UR8, URZ, 0x1, !UP0 ;  /* 0x000000013f087887 */ /* 0x000fe4000c000000 */
[----:B------:R-:W-:Y:S02]  /*5980*/  UIMAD UR5, UR6, -0xb, UR5 ;  /* 0xfffffff5060578a4 */ /* 0x000fe4000f8e0205 */
[----:B------:R-:W-:-:S04]  /*5990*/  ULOP3.LUT UR4, UR4, UR8, URZ, 0x3c, !UPT ;  /* 0x0000000804047292 */ /* 0x000fc8000f8e3c3f */
[----:B------:R-:W-:Y:S01]  /*59a0*/  @UP1 ULOP3.LUT UR4, UR4, 0x1, UR6, 0x78, !UPT ;  /* 0x0000000104041892 */ /* 0x000fe2000f8e7806 */
[----:B0-----:R-:W-:-:S04]  /*59b0*/  SHF.R.S32.HI R26, RZ, 0x1f, R25 ;  /* 0x0000001fff1a7819 */ /* 0x001fc80000011419 */
[----:B------:R-:W-:-:S04]  /*59c0*/  LEA.HI R26, R26, R25, RZ, 0x7 ;  /* 0x000000191a1a7211 */ /* 0x000fc800078f38ff */
[----:B------:R-:W-:-:S05]  /*59d0*/  LOP3.LUT R26, R26, 0xffffff80, RZ, 0xc0, !PT ;  /* 0xffffff801a1a7812 */ /* 0x000fca00078ec0ff */
[----:B------:R-:W-:-:S05]  /*59e0*/  IMAD.IADD R26, R25, 0x1, -R26 ;  /* 0x00000001191a7824 */ /* 0x000fca00078e0a1a */
[----:B------:R-:W-:-:S04]  /*59f0*/  SHF.R.S32.HI R25, RZ, 0x1f, R26 ;  /* 0x0000001fff197819 */ /* 0x000fc8000001141a */
[----:B------:R-:W-:-:S04]  /*5a00*/  LEA.HI R25, R25, R26, RZ, 0x2 ;  /* 0x0000001a19197211 */ /* 0x000fc800078f10ff */
[----:B------:R-:W-:-:S05]  /*5a10*/  LOP3.LUT R25, R25, 0xfffffffc, RZ, 0xc0, !PT ;  /* 0xfffffffc19197812 */ /* 0x000fca00078ec0ff */
[----:B------:R-:W-:-:S04]  /*5a20*/  IMAD.IADD R40, R26, 0x1, -R25 ;  /* 0x000000011a287824 */ /* 0x000fc800078e0a19 */
[----:B------:R-:W-:Y:S01]  /*5a30*/  IMAD.SHL.U32 R32, R40, 0x2, RZ ;  /* 0x0000000228207824 */ /* 0x000fe200078e00ff */
[----:B---34-:R-:W-:Y:S06]  /*5a40*/  @!P0 BRA `(.L_x_39) ;  /* 0x000000ac00d88947 */ /* 0x018fec0003800000 */
.L_x_332:
[----:B-----5:R3:W-:Y:S01]  /*5a50*/  STL [R1+0xa8], R2 ;  /* 0x0000a80201007387 */ /* 0x0207e20000100800 */
[----:B------:R-:W-:Y:S01]  /*5a60*/  ULDC UR8, c[0x0][0x284] ;  /* 0x0000a10000087ab9 */ /* 0x000fe20000000800 */
[----:B------:R-:W-:Y:S01]  /*5a70*/  SHF.R.S32.HI R33, RZ, 0x1f, R32 ;  /* 0x0000001fff217819 */ /* 0x000fe20000011420 */
[----:B------:R-:W-:Y:S01]  /*5a80*/  ULDC.64 UR6, c[0x0][0x5d0] ;  /* 0x0001740000067ab9 */ /* 0x000fe20000000a00 */
[----:B---3--:R-:W3:Y:S04]  /*5a90*/  LDL.LU R2, [R1+0x90] ;  /* 0x0000900001027983 */ /* 0x008ee80000300800 */
[----:B------:R4:W-:Y:S04]  /*5aa0*/  STL [R1+0xa4], R0 ;  /* 0x0000a40001007387 */ /* 0x0009e80000100800 */
[----:B------:R-:W2:Y:S04]  /*5ab0*/  LDL R227, [R1+0x7c] ;  /* 0x00007c0001e37983 */ /* 0x000ea80000100800 */
[----:B----4-:R-:W4:Y:S01]  /*5ac0*/  LDL R0, [R1+0x8c] ;  /* 0x00008c0001007983 */ /* 0x010f220000100800 */
[----:B---3--:R-:W-:-:S03]  /*5ad0*/  IMAD.SHL.U32 R37, R2, 0x100, RZ ;  /* 0x0000010002257824 */ /* 0x008fc600078e00ff */
[----:B------:R3:W5:Y:S01]  /*5ae0*/  LDL.LU R2, [R1+0xa8] ;  /* 0x0000a80001027983 */ /* 0x0007620000300800 */
[----:B----4-:R-:W-:-:S03]  /*5af0*/  IMAD.SHL.U32 R34, R0, 0x40, RZ ;  /* 0x0000004000227824 */ /* 0x010fc600078e00ff */
[----:B------:R3:W5:Y:S02]  /*5b00*/  LDL.LU R0, [R1+0xa4] ;  /* 0x0000a40001007983 */ /* 0x0007640000300800 */
[----:B------:R-:W-:Y:S02]  /*5b10*/  ISETP.GE.AND P0, PT, R34, UR8, PT ;  /* 0x0000000822007c0c */ /* 0x000fe4000bf06270 */
[----:B--2---:R-:W-:Y:S02]  /*5b20*/  SHF.R.S32.HI R38, RZ, 0x1f, R227 ;  /* 0x0000001fff267819 */ /* 0x004fe400000114e3 */
[----:B------:R-:W-:Y:S01]  /*5b30*/  ISETP.GE.OR P0, PT, R37, R35, P0 ;  /* 0x000000232500720c */ /* 0x000fe20000706670 */
[----:B0-----:R-:W-:-:S04]  /*5b40*/  IMAD.WIDE.U32 R24, R227, UR6, R32 ;  /* 0x00000006e3187c25 */ /* 0x001fc8000f8e0020 */
[----:B------:R-:W-:Y:S01]  /*5b50*/  IMAD R26, R38, UR6, RZ ;  /* 0x00000006261a7c24 */ /* 0x000fe2000f8e02ff */
[----:B------:R-:W-:Y:S02]  /*5b60*/  SHF.R.S32.HI R36, RZ, 0x1f, R37 ;  /* 0x0000001fff247819 */ /* 0x000fe40000011425 */
[----:B------:R-:W-:Y:S01]  /*5b70*/  IADD3 R24, P1, R37, R24, RZ ;  /* 0x0000001825187210 */ /* 0x000fe20007f3e0ff */
[----:B------:R-:W-:-:S05]  /*5b80*/  IMAD R27, R227, UR7, R26 ;  /* 0x00000007e31b7c24 */ /* 0x000fca000f8e021a */
[----:B------:R-:W-:Y:S01]  /*5b90*/  IADD3.X R25, R36, R25, R27, P1, !PT ;  /* 0x0000001924197210 */ /* 0x000fe20000ffe41b */
[----:B---3--:R-:W-:Y:S06]  /*5ba0*/  @P0 BRA `(.L_x_40) ;  /* 0x0000008c00cc0947 */ /* 0x008fec0003800000 */
[----:B------:R0:W-:Y:S01]  /*5bb0*/  STL.64 [R1+0xb0], R4 ;  /* 0x0000b00401007387 */ /* 0x0001e20000100a00 */
[----:B------:R-:W2:Y:S01]  /*5bc0*/  LDC.64 R28, c[0x0][0x5c8] ;  /* 0x00017200ff1c7b82 */ /* 0x000ea20000000a00 */
[----:B------:R-:W-:Y:S02]  /*5bd0*/  ULDC.64 UR6, c[0x0][0x5c0] ;  /* 0x0001700000067ab9 */ /* 0x000fe40000000a00 */
[----:B0-----:R-:W3:Y:S04]  /*5be0*/  LDL.64 R4, [R1+0x98] ;  /* 0x0000980001047983 */ /* 0x001ee80000100a00 */
[----:B-----5:R0:W-:Y:S04]  /*5bf0*/  STL [R1+0xa8], R2 ;  /* 0x0000a80201007387 */ /* 0x0201e80000100800 */
[----:B0-----:R-:W3:Y:S04]  /*5c00*/  LDL.LU R2, [R1+0x8c] ;  /* 0x00008c0001027983 */ /* 0x001ee80000300800 */
[----:B------:R0:W-:Y:S04]  /*5c10*/  STL [R1+0xa4], R0 ;  /* 0x0000a40001007387 */ /* 0x0001e80000100800 */
[----:B0-----:R-:W4:Y:S01]  /*5c20*/  LDL R0, [R1+0x94] ;  /* 0x0000940001007983 */ /* 0x001f220000100800 */
[----:B---3--:R-:W-:-:S03]  /*5c30*/  IMAD.WIDE R30, R2, 0x40, R4 ;  /* 0x00000040021e7825 */ /* 0x008fc600078e0204 */
[----:B------:R0:W5:Y:S04]  /*5c40*/  LDL.LU.64 R4, [R1+0xb0] ;  /* 0x0000b00001047983 */ /* 0x0001680000300a00 */
[----:B------:R0:W5:Y:S01]  /*5c50*/  LDL.LU R2, [R1+0xa8] ;  /* 0x0000a80001027983 */ /* 0x0001620000300800 */
[-C--:B--2---:R-:W-:Y:S02]  /*5c60*/  IMAD R26, R31, R28.reuse, RZ ;  /* 0x0000001c1f1a7224 */ /* 0x084fe400078e02ff */
[----:B------:R-:W-:-:S04]  /*5c70*/  IMAD.WIDE.U32 R24, R30, R28, R24 ;  /* 0x0000001c1e187225 */ /* 0x000fc800078e0018 */
[----:B------:R-:W-:Y:S01]  /*5c80*/  IMAD R27, R30, R29, R26 ;  /* 0x0000001d1e1b7224 */ /* 0x000fe200078e021a */
[----:B------:R-:W-:Y:S01]  /*5c90*/  LEA R26, P0, R28, R24, 0x3 ;  /* 0x000000181c1a7211 */ /* 0x000fe200078018ff */
[----:B----4-:R-:W-:Y:S01]  /*5ca0*/  IMAD.IADD R39, R0, 0x1, -R34 ;  /* 0x0000000100277824 */ /* 0x010fe200078e0a22 */
[----:B------:R-:W-:Y:S01]  /*5cb0*/  IADD3 R24, P1, R24, UR6, RZ ;  /* 0x0000000618187c10 */ /* 0x000fe2000ff3e0ff */
[----:B------:R0:W5:Y:S01]  /*5cc0*/  LDL.LU R0, [R1+0xa4] ;  /* 0x0000a40001007983 */ /* 0x0001620000300800 */
[----:B------:R-:W-:Y:S01]  /*5cd0*/  IMAD.IADD R27, R25, 0x1, R27 ;  /* 0x00000001191b7824 */ /* 0x000fe200078e021b */
[----:B------:R-:W-:-:S04]  /*5ce0*/  IADD3 R26, P3, R26, UR6, RZ ;  /* 0x000000061a1a7c10 */ /* 0x000fc8000ff7e0ff */
[----:B------:R-:W-:Y:S01]  /*5cf0*/  LEA.HI.X R29, R28, R27, R29, 0x3, P0 ;  /* 0x0000001b1c1d7211 */ /* 0x000fe200000f1c1d */
[----:B------:R-:W-:Y:S01]  /*5d00*/  IMAD R28, R40, -0x2, R35 ;  /* 0xfffffffe281c7824 */ /* 0x000fe200078e0223 */
[----:B------:R-:W-:Y:S01]  /*5d10*/  FSETP.NEU.AND P0, PT, RZ, UR25, PT ;  /* 0x00000019ff007c0b */ /* 0x000fe2000bf0d000 */
[----:B------:R-:W-:Y:S01]  /*5d20*/  BSSY B0, `(.L_x_40) ;  /* 0x00008db000007945 */ /* 0x000fe20003800000 */
[----:B------:R-:W-:Y:S02]  /*5d30*/  IADD3.X R25, R27, UR7, RZ, P1, !PT ;  /* 0x000000071b197c10 */ /* 0x000fe40008ffe4ff */
[----:B------:R-:W-:Y:S01]  /*5d40*/  IADD3.X R27, R29, UR7, RZ, P3, !PT ;  /* 0x000000071d1b7c10 */ /* 0x000fe20009ffe4ff */
[----:B------:R-:W-:-:S08]  /*5d50*/  IMAD.IADD R34, R28, 0x1, -R37 ;  /* 0x000000011c227824 */ /* 0x000fd000078e0a25 */
[----:B0-----:R-:W-:Y:S05]  /*5d60*/  @!P0 BRA `(.L_x_41) ;  /* 0x0000006800d88947 */ /* 0x001fea0003800000 */
[----:B------:R-:W-:Y:S01]  /*5d70*/  ULDC.64 UR6, c[0x0][0x5b8] ;  /* 0x00016e0000067ab9 */ /* 0x000fe20000000a00 */
[----:B------:R-:W-:Y:S01]  /*5d80*/  ULDC.64 UR8, c[0x0][0x5a8] ;  /* 0x00016a0000087ab9 */ /* 0x000fe20000000a00 */
[----:B------:R-:W-:Y:S01]  /*5d90*/  IMAD.WIDE.U32 R32, R227, UR6, R32 ;  /* 0x00000006e3207c25 */ /* 0x000fe2000f8e0020 */
[----:B------:R-:W-:Y:S03]  /*5da0*/  BSSY B1, `(.L_x_42) ;  /* 0x0000010000017945 */ /* 0x000fe60003800000 */
[----:B------:R-:W-:Y:S01]  /*5db0*/  IMAD R28, R38, UR6, RZ ;  /* 0x00000006261c7c24 */ /* 0x000fe2000f8e02ff */
[----:B------:R-:W-:-:S03]  /*5dc0*/  IADD3 R32, P0, R37, R32, RZ ;  /* 0x0000002025207210 */ /* 0x000fc60007f1e0ff */
[----:B------:R-:W-:Y:S01]  /*5dd0*/  IMAD R29, R227, UR7, R28 ;  /* 0x00000007e31d7c24 */ /* 0x000fe2000f8e021c */
[----:B------:R-:W-:Y:S02]  /*5de0*/  ULDC.64 UR6, c[0x0][0x5b0] ;  /* 0x00016c0000067ab9 */ /* 0x000fe40000000a00 */
[----:B------:R-:W-:Y:S02]  /*5df0*/  IMAD R35, R31, UR6, RZ ;  /* 0x000000061f237c24 */ /* 0x000fe4000f8e02ff */
[----:B------:R-:W-:Y:S02]  /*5e00*/  IADD3.X R33, R36, R33, R29, P0, !PT ;  /* 0x0000002124217210 */ /* 0x000fe400007fe41d */
[----:B------:R-:W-:Y:S01]  /*5e10*/  ISETP.GE.AND P0, PT, R39, 0x1, PT ;  /* 0x000000012700780c */ /* 0x000fe20003f06270 */
[C---:B------:R-:W-:Y:S02]  /*5e20*/  IMAD R35, R30.reuse, UR7, R35 ;  /* 0x000000071e237c24 */ /* 0x040fe4000f8e0223 */
[----:B------:R-:W-:Y:S01]  /*5e30*/  IMAD.WIDE.U32 R28, R30, UR6, R32 ;  /* 0x000000061e1c7c25 */ /* 0x000fe2000f8e0020 */
[----:B------:R-:W-:-:S02]  /*5e40*/  ISETP.LT.OR P4, PT, R34, 0x1, !P0 ;  /* 0x000000012200780c */ /* 0x000fc40004781670 */
[----:B------:R-:W-:-:S04]  /*5e50*/  IADD3 R28, P1, R28, UR8, RZ ;  /* 0x000000081c1c7c10 */ /* 0x000fc8000ff3e0ff */
[--C-:B------:R-:W-:Y:S02]  /*5e60*/  IADD3.X R29, R29, UR9, R35.reuse, P1, !PT ;  /* 0x000000091d1d7c10 */ /* 0x100fe40008ffe423 */
[----:B------:R-:W-:-:S05]  /*5e70*/  PRMT R35, RZ, 0x7610, R35 ;  /* 0x00007610ff237816 */ /* 0x000fca0000000023 */
[----:B------:R-:W-:Y:S05]  /*5e80*/  @P4 BRA `(.L_x_43) ;  /* 0x0000000000044947 */ /* 0x000fea0003800000 */
[----:B------:R0:W5:Y:S02]  /*5e90*/  LDG.E.U8 R35, desc[UR22][R28.64] ;  /* 0x000000161c237981 */ /* 0x000164000c1e1100 */
.L_x_43:
[----:B------:R-:W-:Y:S05]  /*5ea0*/  BSYNC B1 ;  /* 0x0000000000017941 */ /* 0x000fea0003800000 */
.L_x_42:
[----:B-----5:R-:W-:Y:S01]  /*5eb0*/  LOP3.LUT R35, R35, 0xff, RZ, 0xc0, !PT ;  /* 0x000000ff23237812 */ /* 0x020fe200078ec0ff */
[----:B------:R-:W-:Y:S01]  /*5ec0*/  BSSY B1, `(.L_x_44) ;  /* 0x000000b000017945 */ /* 0x000fe20003800000 */
[----:B------:R-:W-:Y:S02]  /*5ed0*/  ISETP.LT.OR P3, PT, R34, 0x2, !P0 ;  /* 0x000000022200780c */ /* 0x000fe40004761670 */
[----:B------:R-:W-:-:S05]  /*5ee0*/  F2FP.F16.E5M2.UNPACK_B R35, R35 ;  /* 0x00000023ff23723e */ /* 0x000fca00020004ff */
[----:B------:R-:W-:-:S05]  /*5ef0*/  HADD2.F32 R35, -RZ, R35.H0_H0 ;  /* 0x20000023ff237230 */ /* 0x000fca0000004100 */
[----:B------:R-:W-:-:S04]  /*5f00*/  FMUL R35, R35, UR25 ;  /* 0x0000001923237c20 */ /* 0x000fc80008400000 */
[----:B------:R-:W-:-:S05]  /*5f10*/  FFMA R35, R226, UR24, R35 ;  /* 0x00000018e2237c23 */ /* 0x000fca0008000023 */
[----:B------:R-:W-:Y:S02]  /*5f20*/  F2FP.SATFINITE.E5M2.F32.PACK_AB_MERGE_C R37, RZ, R35, RZ ;  /* 0x00000023ff25723e */ /* 0x000fe400048060ff */
[----:B------:R-:W-:-:S03]  /*5f30*/  PRMT R35, RZ, 0x7610, R35 ;  /* 0x00007610ff237816 */ /* 0x000fc60000000023 */
[----:B------:R2:W-:Y:S01]  /*5f40*/  @!P4 STG.E.U8 desc[UR22][R24.64], R37 ;  /* 0x000000251800c986 */ /* 0x0005e2000c101116 */
[----:B------:R-:W-:Y:S05]  /*5f50*/  @P3 BRA `(.L_x_45) ;  /* 0x0000000000043947 */ /* 0x000fea0003800000 */
[----:B------:R3:W5:Y:S02]  /*5f60*/  LDG.E.U8 R35, desc[UR22][R28.64+0x1] ;  /* 0x000001161c237981 */ /* 0x000764000c1e1100 */
.L_x_45:
[----:B------:R-:W-:Y:S05]  /*5f70*/  BSYNC B1 ;  /* 0x0000000000017941 */ /* 0x000fea0003800000 */
.L_x_44:
[----:B-----5:R-:W-:Y:S01]  /*5f80*/  LOP3.LUT R35, R35, 0xff, RZ, 0xc0, !PT ;  /* 0x000000ff23237812 */ /* 0x020fe200078ec0ff */
[----:B------:R-:W-:Y:S01]  /*5f90*/  BSSY B1, `(.L_x_46) ;  /* 0x0000013000017945 */ /* 0x000fe20003800000 */
[----:B--2---:R-:W-:Y:S02]  /*5fa0*/  IADD3 R37, P1, R30, 0x8, RZ ;  /* 0x000000081e257810 */ /* 0x004fe40007f3e0ff */
[----:B------:R-:W-:-:S03]  /*5fb0*/  F2FP.F16.E5M2.UNPACK_B R35, R35 ;  /* 0x00000023ff23723e */ /* 0x000fc600020004ff */
[----:B------:R-:W-:Y:S01]  /*5fc0*/  IMAD.X R31, RZ, RZ, R31, P1 ;  /* 0x000000ffff1f7224 */ /* 0x000fe200008e061f */
[----:B------:R-:W-:Y:S01]  /*5fd0*/  ISETP.GE.AND P1, PT, R39, 0x9, PT ;  /* 0x000000092700780c */ /* 0x000fe20003f26270 */
[----:B------:R-:W-:Y:S02]  /*5fe0*/  HADD2.F32 R35, -RZ, R35.H0_H0 ;  /* 0x20000023ff237230 */ /* 0x000fe40000004100 */
[----:B------:R-:W-:Y:S01]  /*5ff0*/  IMAD R36, R31, UR6, RZ ;  /* 0x000000061f247c24 */ /* 0x000fe2000f8e02ff */
[----:B------:R-:W-:Y:S01]  /*6000*/  ISETP.LT.OR P5, PT, R34, 0x1, !P1 ;  /* 0x000000012200780c */ /* 0x000fe20004fa1670 */
[----:B------:R-:W-:-:S04]  /*6010*/  IMAD.WIDE.U32 R32, R37, UR6, R32 ;  /* 0x0000000625207c25 */ /* 0x000fc8000f8e0020 */
[----:B------:R-:W-:Y:S01]  /*6020*/  FMUL R30, R35, UR25 ;  /* 0x00000019231e7c20 */ /* 0x000fe20008400000 */
[----:B------:R-:W-:-:S03]  /*6030*/  IMAD R37, R37, UR7, R36 ;  /* 0x0000000725257c24 */ /* 0x000fc6000f8e0224 */
[----:B------:R-:W-:Y:S01]  /*6040*/  FFMA R225, R225, UR24, R30 ;  /* 0x00000018e1e17c23 */ /* 0x000fe2000800001e */
[----:B------:R-:W-:Y:S02]  /*6050*/  IADD3 R30, P4, R32, UR8, RZ ;  /* 0x00000008201e7c10 */ /* 0x000fe4000ff9e0ff */
[----:B------:R-:W-:Y:S02]  /*6060*/  PRMT R32, RZ, 0x7610, R32 ;  /* 0x00007610ff207816 */ /* 0x000fe40000000020 */
[----:B------:R-:W-:Y:S02]  /*6070*/  F2FP.SATFINITE.E5M2.F32.PACK_AB_MERGE_C R225, RZ, R225, RZ ;  /* 0x000000e1ffe1723e */ /* 0x000fe400048060ff */
[----:B------:R-:W-:-:S03]  /*6080*/  IADD3.X R31, R33, UR9, R37, P4, !PT ;  /* 0x00000009211f7c10 */ /* 0x000fc6000a7fe425 */
[----:B------:R2:W-:Y:S01]  /*6090*/  @!P3 STG.E.U8 desc[UR22][R24.64+0x1], R225 ;  /* 0x000001e11800b986 */ /* 0x0005e2000c101116 */
[----:B------:R-:W-:Y:S05]  /*60a0*/  @P5 BRA `(.L_x_47) ;  /* 0x0000000000045947 */ /* 0x000fea0003800000 */
[----:B------:R4:W5:Y:S02]  /*60b0*/  LDG.E.U8 R32, desc[UR22][R30.64] ;  /* 0x000000161e207981 */ /* 0x000964000c1e1100 */
.L_x_47:
[----:B------:R-:W-:Y:S05]  /*60c0*/  BSYNC B1 ;  /* 0x0000000000017941 */ /* 0x000fea0003800000 */
.L_x_46:
[----:B-----5:R-:W-:Y:S01]  /*60d0*/  LOP3.LUT R32, R32, 0xff, RZ, 0xc0, !PT ;  /* 0x000000ff20207812 */ /* 0x020fe200078ec0ff */
[----:B------:R-:W-:Y:S01]  /*60e0*/  BSSY B1, `(.L_x_48) ;  /* 0x000000b000017945 */ /* 0x000fe20003800000 */
[----:B------:R-:W-:Y:S02]  /*60f0*/  ISETP.LT.OR P3, PT, R34, 0x2, !P1 ;  /* 0x000000022200780c */ /* 0x000fe40004f61670 */
[----:B------:R-:W-:-:S05]  /*6100*/  F2FP.F16.E5M2.UNPACK_B R32, R32 ;  /* 0x00000020ff20723e */ /* 0x000fca00020004ff */
[----:B------:R-:W-:-:S05]  /*6110*/  HADD2.F32 R32, -RZ, R32.H0_H0 ;  /* 0x20000020ff207230 */ /* 0x000fca0000004100 */
[----:B------:R-:W-:Y:S01]  /*6120*/  FMUL R33, R32, UR25 ;  /* 0x0000001920217c20 */ /* 0x000fe20008400000 */
[----:B------:R-:W-:-:S03]  /*6130*/  PRMT R32, RZ, 0x7610, R32 ;  /* 0x00007610ff207816 */ /* 0x000fc60000000020 */
[----:B------:R-:W-:-:S05]  /*6140*/  FFMA R33, R224, UR24, R33 ;  /* 0x00000018e0217c23 */ /* 0x000fca0008000021 */
[----:B------:R-:W-:-:S05]  /*6150*/  F2FP.SATFINITE.E5M2.F32.PACK_AB_MERGE_C R33, RZ, R33, RZ ;  /* 0x00000021ff21723e */ /* 0x000fca00048060ff */
[----:B------:R0:W-:Y:S01]  /*6160*/  @!P5 STG.E.U8 desc[UR22][R26.64], R33 ;  /* 0x000000211a00d986 */ /* 0x0001e2000c101116 */
[----:B------:R-:W-:Y:S05]  /*6170*/  @P3 BRA `(.L_x_49) ;  /* 0x0000000000043947 */ /* 0x000fea0003800000 */
[----:B------:R0:W5:Y:S02]  /*6180*/  LDG.E.U8 R32, desc[UR22][R30.64+0x1] ;  /* 0x000001161e207981 */ /* 0x000164000c1e1100 */
.L_x_49:
[----:B------:R-:W-:Y:S05]  /*6190*/  BSYNC B1 ;  /* 0x0000000000017941 */ /* 0x000fea0003800000 */
.L_x_48:
[----:B-----5:R-:W-:Y:S01]  /*61a0*/  LOP3.LUT R32, R32, 0xff, RZ, 0xc0, !PT ;  /* 0x000000ff20207812 */ /* 0x020fe200078ec0ff */
[----:B------:R-:W-:Y:S01]  /*61b0*/  BSSY B1, `(.L_x_50) ;  /* 0x000000b000017945 */ /* 0x000fe20003800000 */
[----:B------:R-:W-:Y:S02]  /*61c0*/  ISETP.LT.OR P4, PT, R34, 0x9, !P0 ;  /* 0x000000092200780c */ /* 0x000fe40004781670 */
[----:B------:R-:W-:-:S05]  /*61d0*/  F2FP.F16.E5M2.UNPACK_B R32, R32 ;  /* 0x00000020ff20723e */ /* 0x000fca00020004ff */
[----:B------:R-:W-:-:S05]  /*61e0*/  HADD2.F32 R32, -RZ, R32.H0_H0 ;  /* 0x20000020ff207230 */ /* 0x000fca0000004100 */
[----:B------:R-:W-:-:S04]  /*61f0*/  FMUL R32, R32, UR25 ;  /* 0x0000001920207c20 */ /* 0x000fc80008400000 */
[----:B------:R-:W-:-:S05]  /*6200*/  FFMA R32, R223, UR24, R32 ;  /* 0x00000018df207c23 */ /* 0x000fca0008000020 */
[----:B0-----:R-:W-:Y:S02]  /*6210*/  F2FP.SATFINITE.E5M2.F32.PACK_AB_MERGE_C R33, RZ, R32, RZ ;  /* 0x00000020ff21723e */ /* 0x001fe400048060ff */
[----:B------:R-:W-:-:S03]  /*6220*/  PRMT R32, RZ, 0x7610, R32 ;  /* 0x00007610ff207816 */ /* 0x000fc60000000020 */
[----:B------:R0:W-:Y:S01]  /*6230*/  @!P3 STG.E.U8 desc[UR22][R26.64+0x1], R33 ;  /* 0x000001211a00b986 */ /* 0x0001e2000c101116 */
[----:B------:R-:W-:Y:S05]  /*6240*/  @P4 BRA `(.L_x_51) ;  /* 0x0000000000044947 */ /* 0x000fea0003800000 */
[----:B------:R0:W5:Y:S02]  /*6250*/  LDG.E.U8 R32, desc[UR22][R28.64+0x8] ;  /* 0x000008161c207981 */ /* 0x000164000c1e1100 */
.L_x_51:
[----:B------:R-:W-:Y:S05]  /*6260*/  BSYNC B1 ;  /* 0x0000000000017941 */ /* 0x000fea0003800000 */
.L_x_50:
[----:B-----5:R-:W-:Y:S01]  /*6270*/  LOP3.LUT R32, R32, 0xff, RZ, 0xc0, !PT ;  /* 0x000000ff20207812 */ /* 0x020fe200078ec0ff */
[----:B------:R-:W-:Y:S01]  /*6280*/  BSSY B1, `(.L_x_52) ;  /* 0x000000b000017945 */ /* 0x000fe20003800000 */
[----:B------:R-:W-:Y:S02]  /*6290*/  ISETP.LT.OR P3, PT, R34, 0xa, !P0 ;  /* 0x0000000a2200780c */ /* 0x000fe40004761670 */
[----:B------:R-:W-:-:S05]  /*62a0*/  F2FP.F16.E5M2.UNPACK_B R32, R32 ;  /* 0x00000020ff20723e */ /* 0x000fca00020004ff */
[----:B------:R-:W-:-:S05]  /*62b0*/  HADD2.F32 R32, -RZ, R32.H0_H0 ;  /* 0x20000020ff207230 */ /* 0x000fca0000004100 */
[----:B0-----:R-:W-:Y:S01]  /*62c0*/  FMUL R33, R32, UR25 ;  /* 0x0000001920217c20 */ /* 0x001fe20008400000 */
[----:B------:R-:W-:-:S03]  /*62d0*/  PRMT R32, RZ, 0x7610, R32 ;  /* 0x00007610ff207816 */ /* 0x000fc60000000020 */
[----:B------:R-:W-:-:S05]  /*62e0*/  FFMA R33, R222, UR24, R33 ;  /* 0x00000018de217c23 */ /* 0x000fca0008000021 */
[----:B------:R-:W-:-:S05]  /*62f0*/  F2FP.SATFINITE.E5M2.F32.PACK_AB_MERGE_C R33, RZ, R33, RZ ;  /* 0x00000021ff21723e */ /* 0x000fca00048060ff */
[----:B------:R0:W-:Y:S01]  /*6300*/  @!P4 STG.E.U8 desc[UR22][R24.64+0x8], R33 ;  /* 0x000008211800c986 */ /* 0x0001e2000c101116 */
[----:B------:R-:W-:Y:S05]  /*6310*/  @P3 BRA `(.L_x_53) ;  /* 0x0000000000043947 */ /* 0x000fea0003800000 */
[----:B------:R0:W5:Y:S02]  /*6320*/  LDG.E.U8 R32, desc[UR22][R28.64+0x9] ;  /* 0x000009161c207981 */ /* 0x000164000c1e1100 */
.L_x_53:
[----:B------:R-:W-:Y:S05]  /*6330*/  BSYNC B1 ;  /* 0x0000000000017941 */ /* 0x000fea0003800000 */
.L_x_52:
        /* <DEDUP_REMOVED lines=12> */
.L_x_55:
[----:B------:R-:W-:Y:S05]  /*6400*/  BSYNC B1 ;  /* 0x0000000000017941 */ /* 0x000fea0003800000 */
.L_x_54:
        /* <DEDUP_REMOVED lines=12> */
.L_x_57:
[----:B------:R-:W-:Y:S05]  /*64d0*/  BSYNC B1 ;  /* 0x0000000000017941 */ /* 0x000fea0003800000 */
.L_x_56:
        /* <DEDUP_REMOVED lines=12> */
.L_x_59:
[----:B------:R-:W-:Y:S05]  /*65a0*/  BSYNC B1 ;  /* 0x0000000000017941 */ /* 0x000fea0003800000 */
.L_x_58:
        /* <DEDUP_REMOVED lines=12> */
.L_x_61:
[----:B------:R-:W-:Y:S05]  /*6670*/  BSYNC B1 ;  /* 0x0000000000017941 */ /* 0x000fea0003800000 */
.L_x_60:
        /* <DEDUP_REMOVED lines=12> */
.L_x_63:
[----:B------:R-:W-:Y:S05]  /*6740*/  BSYNC B1 ;  /* 0x0000000000017941 */ /* 0x000fea0003800000 */
.L_x_62:
        /* <DEDUP_REMOVED lines=12> */
.L_x_65:
[----:B------:R-:W-:Y:S05]  /*6810*/  BSYNC B1 ;  /* 0x0000000000017941 */ /* 0x000fea0003800000 */
.L_x_64:
        /* <DEDUP_REMOVED lines=12> */
.L_x_67:
[----:B------:R-:W-:Y:S05]  /*68e0*/  BSYNC B1 ;  /* 0x0000000000017941 */ /* 0x000fea0003800000 */
.L_x_66:
        /* <DEDUP_REMOVED lines=12> */
.L_x_69:
[----:B------:R-:W-:Y:S05]  /*69b0*/  BSYNC B1 ;  /* 0x0000000000017941 */ /* 0x000fea0003800000 */
.L_x_68:
        /* <DEDUP_REMOVED lines=12> */
.L_x_71:
[----:B------:R-:W-:Y:S05]  /*6a80*/  BSYNC B1 ;  /* 0x0000000000017941 */ /* 0x000fea0003800000 */
.L_x_70:
        /* <DEDUP_REMOVED lines=12> */
.L_x_73:
[----:B------:R-:W-:Y:S05]  /*6b50*/  BSYNC B1 ;  /* 0x0000000000017941 */ /* 0x000fea0003800000 */
.L_x_72:
        /* <DEDUP_REMOVED lines=12> */
.L_x_75:
[----:B------:R-:W-:Y:S05]  /*6c20*/  BSYNC B1 ;  /* 0x0000000000017941 */ /* 0x000fea0003800000 */
.L_x_74:
        /* <DEDUP_REMOVED lines=12> */
.L_x_77:
[----:B------:R-:W-:Y:S05]  /*6cf0*/  BSYNC B1 ;  /* 0x0000000000017941 */ /* 0x000fea0003800000 */
.L_x_76:
        /* <DEDUP_REMOVED lines=12> */
.L_x_79:
[----:B------:R-:W-:Y:S05]  /*6dc0*/  BSYNC B1 ;  /* 0x0000000000017941 */ /* 0x000fea0003800000 */
.L_x_78:
        /* <DEDUP_REMOVED lines=12> */
.L_x_81:
[----:B------:R-:W-:Y:S05]  /*6e90*/  BSYNC B1 ;  /* 0x0000000000017941 */ /* 0x000fea0003800000 */
.L_x_80:
        /* <DEDUP_REMOVED lines=12> */
.L_x_83:
[----:B------:R-:W-:Y:S05]  /*6f60*/  BSYNC B1 ;  /* 0x0000000000017941 */ /* 0x000fea0003800000 */
.L_x_82:
        /* <DEDUP_REMOVED lines=12> */
.L_x_85:
[----:B------:R-:W-:Y:S05]  /*7030*/  BSYNC B1 ;  /* 0x0000000000017941 */ /* 0x000fea0003800000 */
.L_x_84:
        /* <DEDUP_REMOVED lines=12> */
.L_x_87:
[----:B------:R-:W-:Y:S05]  /*7100*/  BSYNC B1 ;  /* 0x0000000000017941 */ /* 0x000fea0003800000 */
.L_x_86:
        /* <DEDUP_REMOVED lines=12> */
.L_x_89:
[----:B------:R-:W-:Y:S05]  /*71d0*/  BSYNC B1 ;  /* 0x0000000000017941 */ /* 0x000fea0003800000 */
.L_x_88:
        /* <DEDUP_REMOVED lines=12> */
.L_x_91:
[----:B------:R-:W-:Y:S05]  /*72a0*/  BSYNC B1 ;  /* 0x0000000000017941 */ /* 0x000fea0003800000 */
.L_x_90:
        /* <DEDUP_REMOVED lines=12> */
.L_x_93:
[----:B------:R-:W-:Y:S05]  /*7370*/  BSYNC B1 ;  /* 0x0000000000017941 */ /* 0x000fea0003800000 */
.L_x_92:
        /* <DEDUP_REMOVED lines=12> */
.L_x_95:
[----:B------:R-:W-:Y:S05]  /*7440*/  BSYNC B1 ;  /* 0x0000000000017941 */ /* 0x000fea0003800000 */
.L_x_94:
        /* <DEDUP_REMOVED lines=12> */
.L_x_97:
[----:B------:R-:W-:Y:S05]  /*7510*/  BSYNC B1 ;  /* 0x0000000000017941 */ /* 0x000fea0003800000 */
.L_x_96:
        /* <DEDUP_REMOVED lines=12> */
.L_x_99:
[----:B------:R-:W-:Y:S05]  /*75e0*/  BSYNC B1 ;  /* 0x0000000000017941 */ /* 0x000fea0003800000 */
.L_x_98:
        /* <DEDUP_REMOVED lines=12> */
.L_x_101:
[----:B------:R-:W-:Y:S05]  /*76b0*/  BSYNC B1 ;  /* 0x0000000000017941 */ /* 0x000fea0003800000 */
.L_x_100:
        /* <DEDUP_REMOVED lines=12> */
.L_x_103:
[----:B------:R-:W-:Y:S05]  /*7780*/  BSYNC B1 ;  /* 0x0000000000017941 */ /* 0x000fea0003800000 */
.L_x_102:
        /* <DEDUP_REMOVED lines=12> */
.L_x_105:
[----:B------:R-:W-:Y:S05]  /*7850*/  BSYNC B1 ;  /* 0x0000000000017941 */ /* 0x000fea0003800000 */
.L_x_104:
        /* <DEDUP_REMOVED lines=12> */
.L_x_107:
[----:B------:R-:W-:Y:S05]  /*7920*/  BSYNC B1 ;  /* 0x0000000000017941 */ /* 0x000fea0003800000 */
.L_x_106:
        /* <DEDUP_REMOVED lines=12> */
.L_x_109:
[----:B------:R-:W-:Y:S05]  /*79f0*/  BSYNC B1 ;  /* 0x0000000000017941 */ /* 0x000fea0003800000 */
.L_x_108:
        /* <DEDUP_REMOVED lines=12> */
.L_x_111:
[----:B------:R-:W-:Y:S05]  /*7ac0*/  BSYNC B1 ;  /* 0x0000000000017941 */ /* 0x000fea0003800000 */
.L_x_110:
        /* <DEDUP_REMOVED lines=12> */
.L_x_113:
[----:B------:R-:W-:Y:S05]  /*7b90*/  BSYNC B1 ;  /* 0x0000000000017941 */ /* 0x000fea0003800000 */
.L_x_112:
        /* <DEDUP_REMOVED lines=12> */
.L_x_115:
[----:B------:R-:W-:Y:S05]  /*7c60*/  BSYNC B1 ;  /* 0x0000000000017941 */ /* 0x000fea0003800000 */
.L_x_114:
        /* <DEDUP_REMOVED lines=12> */
.L_x_117:
[----:B------:R-:W-:Y:S05]  /*7d30*/  BSYNC B1 ;  /* 0x0000000000017941 */ /* 0x000fea0003800000 */
.L_x_116:
        /* <DEDUP_REMOVED lines=12> */
.L_x_119:
[----:B------:R-:W-:Y:S05]  /*7e00*/  BSYNC B1 ;  /* 0x0000000000017941 */ /* 0x000fea0003800000 */
.L_x_118:
        /* <DEDUP_REMOVED lines=12> */
.L_x_121:
[----:B------:R-:W-:Y:S05]  /*7ed0*/  BSYNC B1 ;  /* 0x0000000000017941 */ /* 0x000fea0003800000 */
.L_x_120:
        /* <DEDUP_REMOVED lines=12> */
.L_x_123:
[----:B------:R-:W-:Y:S05]  /*7fa0*/  BSYNC B1 ;  /* 0x0000000000017941 */ /* 0x000fea0003800000 */
.L_x_122:
        /* <DEDUP_REMOVED lines=12> */
.L_x_125:
[----:B------:R-:W-:Y:S05]  /*8070*/  BSYNC B1 ;  /* 0x0000000000017941 */ /* 0x000fea0003800000 */
.L_x_124:
        /* <DEDUP_REMOVED lines=12> */
.L_x_127:
[----:B------:R-:W-:Y:S05]  /*8140*/  BSYNC B1 ;  /* 0x0000000000017941 */ /* 0x000fea0003800000 */
.L_x_126:
        /* <DEDUP_REMOVED lines=12> */
.L_x_129:
[----:B------:R-:W-:Y:S05]  /*8210*/  BSYNC B1 ;  /* 0x0000000000017941 */ /* 0x000fea0003800000 */
.L_x_128:
        /* <DEDUP_REMOVED lines=12> */
.L_x_131:
[----:B------:R-:W-:Y:S05]  /*82e0*/  BSYNC B1 ;  /* 0x0000000000017941 */ /* 0x000fea0003800000 */
.L_x_130:
        /* <DEDUP_REMOVED lines=12> */
.L_x_133:
[----:B------:R-:W-:Y:S05]  /*83b0*/  BSYNC B1 ;  /* 0x0000000000017941 */ /* 0x000fea0003800000 */
.L_x_132:
        /* <DEDUP_REMOVED lines=12> */
.L_x_135:
[----:B------:R-:W-:Y:S05]  /*8480*/  BSYNC B1 ;  /* 0x0000000000017941 */ /* 0x000fea0003800000 */
.L_x_134:
        /* <DEDUP_REMOVED lines=12> */
.L_x_137:
[----:B------:R-:W-:Y:S05]  /*8550*/  BSYNC B1 ;  /* 0x0000000000017941 */ /* 0x000fea0003800000 */
.L_x_136:
        /* <DEDUP_REMOVED lines=12> */
.L_x_139:
[----:B------:R-:W-:Y:S05]  /*8620*/  BSYNC B1 ;  /* 0x0000000000017941 */ /* 0x000fea0003800000 */
.L_x_138:
        /* <DEDUP_REMOVED lines=12> */
.L_x_141:
[----:B------:R-:W-:Y:S05]  /*86f0*/  BSYNC B1 ;  /* 0x0000000000017941 */ /* 0x000fea0003800000 */
.L_x_140:
        /* <DEDUP_REMOVED lines=12> */
.L_x_143:
[----:B------:R-:W-:Y:S05]  /*87c0*/  BSYNC B1 ;  /* 0x0000000000017941 */ /* 0x000fea0003800000 */
.L_x_142:
        /* <DEDUP_REMOVED lines=12> */
.L_x_145:
[----:B------:R-:W-:Y:S05]  /*8890*/  BSYNC B1 ;  /* 0x0000000000017941 */ /* 0x000fea0003800000 */
.L_x_144:
        /* <DEDUP_REMOVED lines=12> */
.L_x_147:
[----:B------:R-:W-:Y:S05]  /*8960*/  BSYNC B1 ;  /* 0x0000000000017941 */ /* 0x000fea0003800000 */
.L_x_146:
        /* <DEDUP_REMOVED lines=12> */
.L_x_149:
[----:B------:R-:W-:Y:S05]  /*8a30*/  BSYNC B1 ;  /* 0x0000000000017941 */ /* 0x000fea0003800000 */
.L_x_148:
        /* <DEDUP_REMOVED lines=12> */
.L_x_151:
[----:B------:R-:W-:Y:S05]  /*8b00*/  BSYNC B1 ;  /* 0x0000000000017941 */ /* 0x000fea0003800000 */
.L_x_150:
        /* <DEDUP_REMOVED lines=12> */
.L_x_153:
[----:B------:R-:W-:Y:S05]  /*8bd0*/  BSYNC B1 ;  /* 0x0000000000017941 */ /* 0x000fea0003800000 */
.L_x_152:
        /* <DEDUP_REMOVED lines=12> */
.L_x_155:
[----:B------:R-:W-:Y:S05]  /*8ca0*/  BSYNC B1 ;  /* 0x0000000000017941 */ /* 0x000fea0003800000 */
.L_x_154:
        /* <DEDUP_REMOVED lines=12> */
.L_x_157:
[----:B------:R-:W-:Y:S05]  /*8d70*/  BSYNC B1 ;  /* 0x0000000000017941 */ /* 0x000fea0003800000 */
.L_x_156:
        /* <DEDUP_REMOVED lines=12> */
.L_x_159:
[----:B------:R-:W-:Y:S05]  /*8e40*/  BSYNC B1 ;  /* 0x0000000000017941 */ /* 0x000fea0003800000 */
.L_x_158:
        /* <DEDUP_REMOVED lines=12> */
.L_x_161:
[----:B------:R-:W-:Y:S05]  /*8f10*/  BSYNC B1 ;  /* 0x0000000000017941 */ /* 0x000fea0003800000 */
.L_x_160:
        /* <DEDUP_REMOVED lines=12> */
.L_x_163:
[----:B------:R-:W-:Y:S05]  /*8fe0*/  BSYNC B1 ;  /* 0x0000000000017941 */ /* 0x000fea0003800000 */
.L_x_162:
        /* <DEDUP_REMOVED lines=12> */
.L_x_165:
[----:B------:R-:W-:Y:S05]  /*90b0*/  BSYNC B1 ;  /* 0x0000000000017941 */ /* 0x000fea0003800000 */
.L_x_164:
        /* <DEDUP_REMOVED lines=12> */
.L_x_167:
[----:B------:R-:W-:Y:S05]  /*9180*/  BSYNC B1 ;  /* 0x0000000000017941 */ /* 0x000fea0003800000 */
.L_x_166:
        /* <DEDUP_REMOVED lines=12> */
.L_x_169:
[----:B------:R-:W-:Y:S05]  /*9250*/  BSYNC B1 ;  /* 0x0000000000017941 */ /* 0x000fea0003800000 */
.L_x_168:
        /* <DEDUP_REMOVED lines=12> */
.L_x_171:
[----:B------:R-:W-:Y:S05]  /*9320*/  BSYNC B1 ;  /* 0x0000000000017941 */ /* 0x000fea0003800000 */
.L_x_170:
        /* <DEDUP_REMOVED lines=12> */
.L_x_173:
[----:B------:R-:W-:Y:S05]  /*93f0*/  BSYNC B1 ;  /* 0x0000000000017941 */ /* 0x000fea0003800000 */
.L_x_172:
        /* <DEDUP_REMOVED lines=12> */
.L_x_175:
[----:B------:R-:W-:Y:S05]  /*94c0*/  BSYNC B1 ;  /* 0x0000000000017941 */ /* 0x000fea0003800000 */
.L_x_174:
        /* <DEDUP_REMOVED lines=12> */
.L_x_177:
[----:B------:R-:W-:Y:S05]  /*9590*/  BSYNC B1 ;  /* 0x0000000000017941 */ /* 0x000fea0003800000 */
.L_x_176:
        /* <DEDUP_REMOVED lines=12> */
.L_x_179:
[----:B------:R-:W-:Y:S05]  /*9660*/  BSYNC B1 ;  /* 0x0000000000017941 */ /* 0x000fea0003800000 */
.L_x_178:
        /* <DEDUP_REMOVED lines=12> */
.L_x_181:
[----:B------:R-:W-:Y:S05]  /*9730*/  BSYNC B1 ;  /* 0x0000000000017941 */ /* 0x000fea0003800000 */
.L_x_180:
        /* <DEDUP_REMOVED lines=12> */
.L_x_183:
[----:B------:R-:W-:Y:S05]  /*9800*/  BSYNC B1 ;  /* 0x0000000000017941 */ /* 0x000fea0003800000 */
.L_x_182:
        /* <DEDUP_REMOVED lines=12> */
.L_x_185:
[----:B------:R-:W-:Y:S05]  /*98d0*/  BSYNC B1 ;  /* 0x0000000000017941 */ /* 0x000fea0003800000 */
.L_x_184:
        /* <DEDUP_REMOVED lines=12> */
.L_x_187:
[----:B------:R-:W-:Y:S05]  /*99a0*/  BSYNC B1 ;  /* 0x0000000000017941 */ /* 0x000fea0003800000 */
.L_x_186:
        /* <DEDUP_REMOVED lines=12> */
.L_x_189:
[----:B------:R-:W-:Y:S05]  /*9a70*/  BSYNC B1 ;  /* 0x0000000000017941 */ /* 0x000fea0003800000 */
.L_x_188:
        /* <DEDUP_REMOVED lines=12> */
.L_x_191:
[----:B------:R-:W-:Y:S05]  /*9b40*/  BSYNC B1 ;  /* 0x0000000000017941 */ /* 0x000fea0003800000 */
.L_x_190:
        /* <DEDUP_REMOVED lines=12> */
.L_x_193:
[----:B------:R-:W-:Y:S05]  /*9c10*/  BSYNC B1 ;  /* 0x0000000000017941 */ /* 0x000fea0003800000 */
.L_x_192:
[----:B-----5:R-:W-:Y:S01]  /*9c20*/  LOP3.LUT R32, R32, 0xff, RZ, 0xc0, !PT ;  /* 0x000000ff20207812 */ /* 0x020fe200078ec0ff */
[----:B------:R-:W-:Y:S01]  /*9c30*/  BSSY B1, `(.L_x_194) ;  /* 0x000000b000017945 */ /* 0x000fe20003800000 */
[----:B------:R-:W-:Y:S02]  /*9c40*/  ISETP.LT.OR P4, PT, R34, 0x99, !P0 ;  /* 0x000000992200780c */ /* 0x000fe40004781670 */
[----:B------:R-:W-:-:S05]  /*9c50*/  F2FP.F16.E5M2.UNPACK_B R32, R32 ;  /* 0x00000020ff20723e */ /* 0x000fca00020004ff */
[----:B------:R-:W-:-:S05]  /*9c60*/  HADD2.F32 R32, -RZ, R32.H0_H0 ;  /* 0x20000020ff207230 */ /* 0x000fca0000004100 */
[----:B------:R-:W-:-:S04]  /*9c70*/  FMUL R32, R32, UR25 ;  /* 0x0000001920207c20 */ /* 0x000fc80008400000 */
[----:B------:R-:W-:Y:S01]  /*9c80*/  FFMA R32, R23, UR24, R32 ;  /* 0x0000001817207c23 */ /* 0x000fe20008000020 */
[----:B------:R-:W-:-:S04]  /*9c90*/  PRMT R23, RZ, 0x7610, R23 ;  /* 0x00007610ff177816 */ /* 0x000fc80000000017 */
[----:B0-----:R-:W-:-:S05]  /*9ca0*/  F2FP.SATFINITE.E5M2.F32.PACK_AB_MERGE_C R33, RZ, R32, RZ ;  /* 0x00000020ff21723e */ /* 0x001fca00048060ff */
[----:B------:R0:W-:Y:S01]  /*9cb0*/  @!P3 STG.E.U8 desc[UR22][R26.64+0x91], R33 ;  /* 0x000091211a00b986 */ /* 0x0001e2000c101116 */
[----:B------:R-:W-:Y:S05]  /*9cc0*/  @P4 BRA `(.L_x_195) ;  /* 0x0000000000044947 */ /* 0x000fea0003800000 */
[----:B------:R0:W5:Y:S02]  /*9cd0*/  LDG.E.U8 R23, desc[UR22][R28.64+0x98] ;  /* 0x000098161c177981 */ /* 0x000164000c1e1100 */
.L_x_195:
[----:B------:R-:W-:Y:S05]  /*9ce0*/  BSYNC B1 ;  /* 0x0000000000017941 */ /* 0x000fea0003800000 */
.L_x_194:
        /* <DEDUP_REMOVED lines=8> */
[----:B------:R-:W-:-:S05]  /*9d70*/  F2FP.SATFINITE.E5M2.F32.PACK_AB_MERGE_C R23, RZ, R23, RZ ;  /* 0x00000017ff17723e */ /* 0x000fca00048060ff */
[----:B------:R0:W-:Y:S01]  /*9d80*/  @!P4 STG.E.U8 desc[UR22][R24.64+0x98], R23 ;  /* 0x000098171800c986 */ /* 0x0001e2000c101116 */
[----:B------:R-:W-:Y:S05]  /*9d90*/  @P3 BRA `(.L_x_197) ;  /* 0x0000000000043947 */ /* 0x000fea0003800000 */
[----:B------:R0:W5:Y:S02]  /*9da0*/  LDG.E.U8 R22, desc[UR22][R28.64+0x99] ;  /* 0x000099161c167981 */ /* 0x000164000c1e1100 */
.L_x_197:
[----:B------:R-:W-:Y:S05]  /*9db0*/  BSYNC B1 ;  /* 0x0000000000017941 */ /* 0x000fea0003800000 */
.L_x_196:
        /* <DEDUP_REMOVED lines=12> */
.L_x_199:
[----:B------:R-:W-:Y:S05]  /*9e80*/  BSYNC B1 ;  /* 0x0000000000017941 */ /* 0x000fea0003800000 */
.L_x_198:
        /* <DEDUP_REMOVED lines=12> */
.L_x_201:
[----:B------:R-:W-:Y:S05]  /*9f50*/  BSYNC B1 ;  /* 0x0000000000017941 */ /* 0x000fea0003800000 */
.L_x_200:
        /* <DEDUP_REMOVED lines=12> */
.L_x_203:
[----:B------:R-:W-:Y:S05]  /*a020*/  BSYNC B1 ;  /* 0x0000000000017941 */ /* 0x000fea0003800000 */
.L_x_202:
        /* <DEDUP_REMOVED lines=12> */
.L_x_205:
[----:B------:R-:W-:Y:S05]  /*a0f0*/  BSYNC B1 ;  /* 0x0000000000017941 */ /* 0x000fea0003800000 */
.L_x_204:
        /* <DEDUP_REMOVED lines=12> */
.L_x_207:
[----:B------:R-:W-:Y:S05]  /*a1c0*/  BSYNC B1 ;  /* 0x0000000000017941 */ /* 0x000fea0003800000 */
.L_x_206:
        /* <DEDUP_REMOVED lines=12> */
.L_x_209:
[----:B------:R-:W-:Y:S05]  /*a290*/  BSYNC B1 ;  /* 0x0000000000017941 */ /* 0x000fea0003800000 */
.L_x_208:
        /* <DEDUP_REMOVED lines=12> */
.L_x_211:
[----:B------:R-:W-:Y:S05]  /*a360*/  BSYNC B1 ;  /* 0x0000000000017941 */ /* 0x000fea0003800000 */
.L_x_210:
        /* <DEDUP_REMOVED lines=12> */
.L_x_213:
[----:B------:R-:W-:Y:S05]  /*a430*/  BSYNC B1 ;  /* 0x0000000000017941 */ /* 0x000fea0003800000 */
.L_x_212:
        /* <DEDUP_REMOVED lines=12> */
.L_x_215:
[----:B------:R-:W-:Y:S05]  /*a500*/  BSYNC B1 ;  /* 0x0000000000017941 */ /* 0x000fea0003800000 */
.L_x_214:
        /* <DEDUP_REMOVED lines=12> */
.L_x_217:
[----:B------:R-:W-:Y:S05]  /*a5d0*/  BSYNC B1 ;  /* 0x0000000000017941 */ /* 0x000fea0003800000 */
.L_x_216:
        /* <DEDUP_REMOVED lines=12> */
.L_x_219:
[----:B------:R-:W-:Y:S05]  /*a6a0*/  BSYNC B1 ;  /* 0x0000000000017941 */ /* 0x000fea0003800000 */
.L_x_218:
        /* <DEDUP_REMOVED lines=12> */
.L_x_221:
[----:B------:R-:W-:Y:S05]  /*a770*/  BSYNC B1 ;  /* 0x0000000000017941 */ /* 0x000fea0003800000 */
.L_x_220:
        /* <DEDUP_REMOVED lines=12> */
.L_x_223:
[----:B------:R-:W-:Y:S05]  /*a840*/  BSYNC B1 ;  /* 0x0000000000017941 */ /* 0x000fea0003800000 */
.L_x_222:
        /* <DEDUP_REMOVED lines=12> */
.L_x_225:
[----:B------:R-:W-:Y:S05]  /*a910*/  BSYNC B1 ;  /* 0x0000000000017941 */ /* 0x000fea0003800000 */
.L_x_224:
        /* <DEDUP_REMOVED lines=12> */
.L_x_227:
[----:B------:R-:W-:Y:S05]  /*a9e0*/  BSYNC B1 ;  /* 0x0000000000017941 */ /* 0x000fea0003800000 */
.L_x_226:
        /* <DEDUP_REMOVED lines=12> */
.L_x_229:
[----:B------:R-:W-:Y:S05]  /*aab0*/  BSYNC B1 ;  /* 0x0000000000017941 */ /* 0x000fea0003800000 */
.L_x_228:
        /* <DEDUP_REMOVED lines=12> */
.L_x_231:
[----:B------:R-:W-:Y:S05]  /*ab80*/  BSYNC B1 ;  /* 0x0000000000017941 */ /* 0x000fea0003800000 */
.L_x_230:
        /* <DEDUP_REMOVED lines=12> */
.L_x_233:
[----:B------:R-:W-:Y:S05]  /*ac50*/  BSYNC B1 ;  /* 0x0000000000017941 */ /* 0x000fea0003800000 */
.L_x_232:
        /* <DEDUP_REMOVED lines=12> */
.L_x_235:
[----:B------:R-:W-:Y:S05]  /*ad20*/  BSYNC B1 ;  /* 0x0000000000017941 */ /* 0x000fea0003800000 */
.L_x_234:
        /* <DEDUP_REMOVED lines=12> */
.L_x_237:
[----:B------:R-:W-:Y:S05]  /*adf0*/  BSYNC B1 ;  /* 0x0000000000017941 */ /* 0x000fea0003800000 */
.L_x_236:
[----:B-----5:R-:W-:Y:S01]  /*ae00*/  LOP3.LUT R2, R2, 0xff, RZ, 0xc0, !PT ;  /* 0x000000ff02027812 */ /* 0x020fe200078ec0ff */
[----:B------:R-:W-:Y:S01]  /*ae10*/  BSSY B1, `(.L_x_238) ;  /* 0x000000b000017945 */ /* 0x000fe20003800000 */
[----:B------:R-:W-:Y:S02]  /*ae20*/  ISETP.LT.OR P4, PT, R34, 0xc1, !P1 ;  /* 0x000000c12200780c */ /* 0x000fe40004f81670 */
[----:B------:R-:W-:-:S05]  /*ae30*/  F2FP.F16.E5M2.UNPACK_B R2, R2 ;  /* 0x00000002ff02723e */ /* 0x000fca00020004ff */
[----:B------:R-:W-:-:S05]  /*ae40*/  HADD2.F32 R2, -RZ, R2.H0_H0 ;  /* 0x20000002ff027230 */ /* 0x000fca0000004100 */
[----:B0-----:R-:W-:-:S04]  /*ae50*/  FMUL R3, R2, UR25 ;  /* 0x0000001902037c20 */ /* 0x001fc80008400000 */
[----:B------:R-:W-:Y:S01]  /*ae60*/  FFMA R3, R0, UR24, R3 ;  /* 0x0000001800037c23 */ /* 0x000fe20008000003 */
[----:B------:R-:W-:-:S04]  /*ae70*/  PRMT R0, RZ, 0x7610, R0 ;  /* 0x00007610ff007816 */ /* 0x000fc80000000000 */
[----:B------:R-:W-:-:S05]  /*ae80*/  F2FP.SATFINITE.E5M2.F32.PACK_AB_MERGE_C R3, RZ, R3, RZ ;  /* 0x00000003ff03723e */ /* 0x000fca00048060ff */
[----:B------:R0:W-:Y:S01]  /*ae90*/  @!P3 STG.E.U8 desc[UR22][R24.64+0xc1], R3 ;  /* 0x0000c1031800b986 */ /* 0x0001e2000c101116 */
[----:B------:R-:W-:Y:S05]  /*aea0*/  @P4 BRA `(.L_x_239) ;  /* 0x0000000000044947 */ /* 0x000fea0003800000 */
[----:B------:R0:W5:Y:S02]  /*aeb0*/  LDG.E.U8 R0, desc[UR22][R30.64+0xc0] ;  /* 0x0000c0161e007981 */ /* 0x000164000c1e1100 */
.L_x_239:
[----:B------:R-:W-:Y:S05]  /*aec0*/  BSYNC B1 ;  /* 0x0000000000017941 */ /* 0x000fea0003800000 */
.L_x_238:
[----:B------:R-:W2:Y:S01]  /*aed0*/  LDL.LU R2, [R1] ;  /* 0x0000000001027983 */ /* 0x000ea20000300800 */
[----:B-----5:R-:W-:Y:S01]  /*aee0*/  LOP3.LUT R0, R0, 0xff, RZ, 0xc0, !PT ;  /* 0x000000ff00007812 */ /* 0x020fe200078ec0ff */
[----:B------:R-:W-:Y:S01]  /*aef0*/  BSSY B1, `(.L_x_240) ;  /* 0x000000b000017945 */ /* 0x000fe20003800000 */
[----:B------:R-:W-:Y:S02]  /*af00*/  ISETP.LT.OR P3, PT, R34, 0xc2, !P1 ;  /* 0x000000c22200780c */ /* 0x000fe40004f61670 */
[----:B------:R-:W-:-:S05]  /*af10*/  F2FP.F16.E5M2.UNPACK_B R0, R0 ;  /* 0x00000000ff00723e */ /* 0x000fca00020004ff */
[----:B------:R-:W-:-:S05]  /*af20*/  HADD2.F32 R0, -RZ, R0.H0_H0 ;  /* 0x20000000ff007230 */ /* 0x000fca0000004100 */
[----:B------:R-:W-:-:S04]  /*af30*/  FMUL R0, R0, UR25 ;  /* 0x0000001900007c20 */ /* 0x000fc80008400000 */
[----:B--2---:R-:W-:-:S05]  /*af40*/  FFMA R0, R2, UR24, R0 ;  /* 0x0000001802007c23 */ /* 0x004fca0008000000 */
[----:B0-----:R-:W-:Y:S02]  /*af50*/  F2FP.SATFINITE.E5M2.F32.PACK_AB_MERGE_C R3, RZ, R0, RZ ;  /* 0x00000000ff03723e */ /* 0x001fe400048060ff */
[----:B------:R-:W-:-:S03]  /*af60*/  PRMT R0, RZ, 0x7610, R0 ;  /* 0x00007610ff007816 */ /* 0x000fc60000000000 */
[----:B------:R0:W-:Y:S01]  /*af70*/  @!P4 STG.E.U8 desc[UR22][R26.64+0xc0], R3 ;  /* 0x0000c0031a00c986 */ /* 0x0001e2000c101116 */
[----:B------:R-:W-:Y:S05]  /*af80*/  @P3 BRA `(.L_x_241) ;  /* 0x0000000000043947 */ /* 0x000fea0003800000 */
[----:B------:R2:W5:Y:S02]  /*af90*/  LDG.E.U8 R0, desc[UR22][R30.64+0xc1] ;  /* 0x0000c1161e007981 */ /* 0x000564000c1e1100 */
.L_x_241:
[----:B------:R-:W-:Y:S05]  /*afa0*/  BSYNC B1 ;  /* 0x0000000000017941 */ /* 0x000fea0003800000 */
.L_x_240:
[----:B------:R-:W3:Y:S01]  /*afb0*/  LDL.LU R2, [R1+0x4] ;  /* 0x0000040001027983 */ /* 0x000ee20000300800 */
[----:B-----5:R-:W-:Y:S01]  /*afc0*/  LOP3.LUT R0, R0, 0xff, RZ, 0xc0, !PT ;  /* 0x000000ff00007812 */ /* 0x020fe200078ec0ff */
[----:B------:R-:W-:Y:S01]  /*afd0*/  BSSY B1, `(.L_x_242) ;  /* 0x000000b000017945 */ /* 0x000fe20003800000 */
[----:B------:R-:W-:Y:S02]  /*afe0*/  ISETP.LT.OR P4, PT, R34, 0xc9, !P0 ;  /* 0x000000c92200780c */ /* 0x000fe40004781670 */
[----:B------:R-:W-:-:S05]  /*aff0*/  F2FP.F16.E5M2.UNPACK_B R0, R0 ;  /* 0x00000000ff00723e */ /* 0x000fca00020004ff */
[----:B------:R-:W-:-:S05]  /*b000*/  HADD2.F32 R0, -RZ, R0.H0_H0 ;  /* 0x20000000ff007230 */ /* 0x000fca0000004100 */
[----:B------:R-:W-:-:S04]  /*b010*/  FMUL R0, R0, UR25 ;  /* 0x0000001900007c20 */ /* 0x000fc80008400000 */
[----:B---3--:R-:W-:-:S05]  /*b020*/  FFMA R0, R2, UR24, R0 ;  /* 0x0000001802007c23 */ /* 0x008fca0008000000 */
[----:B0-----:R-:W-:Y:S02]  /*b030*/  F2FP.SATFINITE.E5M2.F32.PACK_AB_MERGE_C R3, RZ, R0, RZ ;  /* 0x00000000ff03723e */ /* 0x001fe400048060ff */
[----:B------:R-:W-:-:S03]  /*b040*/  PRMT R0, RZ, 0x7610, R0 ;  /* 0x00007610ff007816 */ /* 0x000fc60000000000 */
[----:B------:R0:W-:Y:S01]  /*b050*/  @!P3 STG.E.U8 desc[UR22][R26.64+0xc1], R3 ;  /* 0x0000c1031a00b986 */ /* 0x0001e2000c101116 */
[----:B------:R-:W-:Y:S05]  /*b060*/  @P4 BRA `(.L_x_243) ;  /* 0x0000000000044947 */ /* 0x000fea0003800000 */
[----:B------:R3:W5:Y:S02]  /*b070*/  LDG.E.U8 R0, desc[UR22][R28.64+0xc8] ;  /* 0x0000c8161c007981 */ /* 0x000764000c1e1100 */
.L_x_243:
[----:B------:R-:W-:Y:S05]  /*b080*/  BSYNC B1 ;  /* 0x0000000000017941 */ /* 0x000fea0003800000 */
.L_x_242:
[----:B------:R-:W2:Y:S01]  /*b090*/  LDL.LU R2, [R1+0x8] ;  /* 0x0000080001027983 */ /* 0x000ea20000300800 */
        /* <DEDUP_REMOVED lines=12> */
.L_x_245:
[----:B------:R-:W-:Y:S05]  /*b160*/  BSYNC B1 ;  /* 0x0000000000017941 */ /* 0x000fea0003800000 */
.L_x_244:
        /* <DEDUP_REMOVED lines=13> */
.L_x_247:
[----:B------:R-:W-:Y:S05]  /*b240*/  BSYNC B1 ;  /* 0x0000000000017941 */ /* 0x000fea0003800000 */
.L_x_246:
        /* <DEDUP_REMOVED lines=13> */
.L_x_249:
[----:B------:R-:W-:Y:S05]  /*b320*/  BSYNC B1 ;  /* 0x0000000000017941 */ /* 0x000fea0003800000 */
.L_x_248:
        /* <DEDUP_REMOVED lines=13> */
.L_x_251:
[----:B------:R-:W-:Y:S05]  /*b400*/  BSYNC B1 ;  /* 0x0000000000017941 */ /* 0x000fea0003800000 */
.L_x_250:
        /* <DEDUP_REMOVED lines=13> */
.L_x_253:
[----:B------:R-:W-:Y:S05]  /*b4e0*/  BSYNC B1 ;  /* 0x0000000000017941 */ /* 0x000fea0003800000 */
.L_x_252:
        /* <DEDUP_REMOVED lines=13> */
.L_x_255:
[----:B------:R-:W-:Y:S05]  /*b5c0*/  BSYNC B1 ;  /* 0x0000000000017941 */ /* 0x000fea0003800000 */
.L_x_254:
        /* <DEDUP_REMOVED lines=13> */
.L_x_257:
[----:B------:R-:W-:Y:S05]  /*b6a0*/  BSYNC B1 ;  /* 0x0000000000017941 */ /* 0x000fea0003800000 */
.L_x_256:
        /* <DEDUP_REMOVED lines=13> */
.L_x_259:
[----:B------:R-:W-:Y:S05]  /*b780*/  BSYNC B1 ;  /* 0x0000000000017941 */ /* 0x000fea0003800000 */
.L_x_258:
        /* <DEDUP_REMOVED lines=13> */
.L_x_261:
[----:B------:R-:W-:Y:S05]  /*b860*/  BSYNC B1 ;  /* 0x0000000000017941 */ /* 0x000fea0003800000 */
.L_x_260:
        /* <DEDUP_REMOVED lines=13> */
.L_x_263:
[----:B------:R-:W-:Y:S05]  /*b940*/  BSYNC B1 ;  /* 0x0000000000017941 */ /* 0x000fea0003800000 */
.L_x_262:
        /* <DEDUP_REMOVED lines=13> */
.L_x_265:
[----:B------:R-:W-:Y:S05]  /*ba20*/  BSYNC B1 ;  /* 0x0000000000017941 */ /* 0x000fea0003800000 */
.L_x_264:
        /* <DEDUP_REMOVED lines=13> */
.L_x_267:
[----:B------:R-:W-:Y:S05]  /*bb00*/  BSYNC B1 ;  /* 0x0000000000017941 */ /* 0x000fea0003800000 */
.L_x_266:
        /* <DEDUP_REMOVED lines=13> */
.L_x_269:
[----:B------:R-:W-:Y:S05]  /*bbe0*/  BSYNC B1 ;  /* 0x0000000000017941 */ /* 0x000fea0003800000 */
.L_x_268:
        /* <DEDUP_REMOVED lines=13> */
.L_x_271:
[----:B------:R-:W-:Y:S05]  /*bcc0*/  BSYNC B1 ;  /* 0x0000000000017941 */ /* 0x000fea0003800000 */
.L_x_270:
        /* <DEDUP_REMOVED lines=13> */
.L_x_273:
[----:B------:R-:W-:Y:S05]  /*bda0*/  BSYNC B1 ;  /* 0x0000000000017941 */ /* 0x000fea0003800000 */
.L_x_272:
        /* <DEDUP_REMOVED lines=13> */
.L_x_275:
[----:B------:R-:W-:Y:S05]  /*be80*/  BSYNC B1 ;  /* 0x0000000000017941 */ /* 0x000fea0003800000 */
.L_x_274:
        /* <DEDUP_REMOVED lines=13> */
.L_x_277:
[----:B------:R-:W-:Y:S05]  /*bf60*/  BSYNC B1 ;  /* 0x0000000000017941 */ /* 0x000fea0003800000 */
.L_x_276:
        /* <DEDUP_REMOVED lines=13> */
.L_x_279:
[----:B------:R-:W-:Y:S05]  /*c040*/  BSYNC B1 ;  /* 0x0000000000017941 */ /* 0x000fea0003800000 */
.L_x_278:
        /* <DEDUP_REMOVED lines=13> */
.L_x_281:
[----:B------:R-:W-:Y:S05]  /*c120*/  BSYNC B1 ;  /* 0x0000000000017941 */ /* 0x000fea0003800000 */
.L_x_280:
        /* <DEDUP_REMOVED lines=13> */
.L_x_283:
[----:B------:R-:W-:Y:S05]  /*c200*/  BSYNC B1 ;  /* 0x0000000000017941 */ /* 0x000fea0003800000 */
.L_x_282:
        /* <DEDUP_REMOVED lines=13> */
.L_x_285:
[----:B------:R-:W-:Y:S05]  /*c2e0*/  BSYNC B1 ;  /* 0x0000000000017941 */ /* 0x000fea0003800000 */
.L_x_284:
        /* <DEDUP_REMOVED lines=13> */
.L_x_287:
[----:B------:R-:W-:Y:S05]  /*c3c0*/  BSYNC B1 ;  /* 0x0000000000017941 */ /* 0x000fea0003800000 */
.L_x_286:
        /* <DEDUP_REMOVED lines=13> */
.L_x_289:
[----:B------:R-:W-:Y:S05]  /*c4a0*/  BSYNC B1 ;  /* 0x0000000000017941 */ /* 0x000fea0003800000 */
.L_x_288:
        /* <DEDUP_REMOVED lines=13> */
.L_x_291:
[----:B------:R-:W-:Y:S05]  /*c580*/  BSYNC B1 ;  /* 0x0000000000017941 */ /* 0x000fea0003800000 */
.L_x_290:
        /* <DEDUP_REMOVED lines=13> */
.L_x_293:
[----:B------:R-:W-:Y:S05]  /*c660*/  BSYNC B1 ;  /* 0x0000000000017941 */ /* 0x000fea0003800000 */
.L_x_292:
        /* <DEDUP_REMOVED lines=13> */
.L_x_295:
[----:B------:R-:W-:Y:S05]  /*c740*/  BSYNC B1 ;  /* 0x0000000000017941 */ /* 0x000fea0003800000 */
.L_x_294:
        /* <DEDUP_REMOVED lines=13> */
.L_x_297:
[----:B------:R-:W-:Y:S05]  /*c820*/  BSYNC B1 ;  /* 0x0000000000017941 */ /* 0x000fea0003800000 */
.L_x_296:
[----:B------:R-:W-:Y:S05]  /*c830*/  @P1 BRA `(.L_x_298) ;  /* 0x0000002000a41947 */ /* 0x000fea0003800000 */
[----:B------:R-:W2:Y:S01]  /*c840*/  LDL.LU R2, [R1+0x74] ;  /* 0x0000740001027983 */ /* 0x000ea20000300800 */
[----:B-----5:R-:W-:-:S04]  /*c850*/  LOP3.LUT R0, R0, 0xff, RZ, 0xc0, !PT ;  /* 0x000000ff00007812 */ /* 0x020fc800078ec0ff */
[----:B------:R-:W-:-:S05]  /*c860*/  F2FP.F16.E5M2.UNPACK_B R0, R0 ;  /* 0x00000000ff00723e */ /* 0x000fca00020004ff */
[----:B------:R-:W-:-:S05]  /*c870*/  HADD2.F32 R0, -RZ, R0.H0_H0 ;  /* 0x20000000ff007230 */ /* 0x000fca0000004100 */
[----:B------:R-:W-:-:S04]  /*c880*/  FMUL R0, R0, UR25 ;  /* 0x0000001900007c20 */ /* 0x000fc80008400000 */
[----:B--2---:R-:W-:-:S05]  /*c890*/  FFMA R0, R2, UR24, R0 ;  /* 0x0000001802007c23 */ /* 0x004fca0008000000 */
[----:B0-----:R-:W-:-:S05]  /*c8a0*/  F2FP.SATFINITE.E5M2.F32.PACK_AB_MERGE_C R3, RZ, R0, RZ ;  /* 0x00000000ff03723e */ /* 0x001fca00048060ff */
[----:B------:R0:W-:Y:S01]  /*c8b0*/  STG.E.U8 desc[UR22][R26.64+0xf9], R3 ;  /* 0x0000f9031a007986 */ /* 0x0001e2000c101116 */
[----:B------:R-:W-:Y:S05]  /*c8c0*/  BRA `(.L_x_298) ;  /* 0x0000002000807947 */ /* 0x000fea0003800000 */
.L_x_41:
[C---:B------:R-:W-:Y:S01]  /*c8d0*/  ISETP.GE.AND P1, PT, R39.reuse, 0x1, PT ;  /* 0x000000012700780c */ /* 0x040fe20003f26270 */
[----:B------:R-:W-:Y:S01]  /*c8e0*/  FMUL R226, R226, UR24 ;  /* 0x00000018e2e27c20 */ /* 0x000fe20008400000 */
[----:B------:R-:W2:Y:S01]  /*c8f0*/  LDL.LU R227, [R1+0x10] ;  /* 0x0000100001e37983 */ /* 0x000ea20000300800 */
[----:B------:R-:W-:Y:S01]  /*c900*/  ISETP.GE.AND P0, PT, R39, 0x9, PT ;  /* 0x000000092700780c */ /* 0x000fe20003f06270 */
[----:B------:R-:W-:Y:S01]  /*c910*/  FMUL R225, R225, UR24 ;  /* 0x00000018e1e17c20 */ /* 0x000fe20008400000 */
[C---:B------:R-:W-:Y:S02]  /*c920*/  ISETP.LT.OR P4, PT, R34.reuse, 0x1, !P1 ;  /* 0x000000012200780c */ /* 0x040fe40004f81670 */
[C---:B------:R-:W-:Y:S02]  /*c930*/  ISETP.LT.OR P5, PT, R34.reuse, 0x2, !P1 ;  /* 0x000000022200780c */ /* 0x040fe40004fa1670 */
[----:B------:R-:W-:Y:S02]  /*c940*/  F2FP.SATFINITE.E5M2.F32.PACK_AB_MERGE_C R29, RZ, R226, RZ ;  /* 0x000000e2ff1d723e */ /* 0x000fe400048060ff */
[----:B------:R-:W-:Y:S01]  /*c950*/  ISETP.LT.OR P3, PT, R34, 0x1, !P0 ;  /* 0x000000012200780c */ /* 0x000fe20004761670 */
[----:B------:R-:W-:Y:S01]  /*c960*/  FMUL R224, R224, UR24 ;  /* 0x00000018e0e07c20 */ /* 0x000fe20008400000 */
[----:B------:R-:W-:Y:S01]  /*c970*/  ISETP.LT.OR P6, PT, R34, 0xa, !P1 ;  /* 0x0000000a2200780c */ /* 0x000fe20004fc1670 */
[----:B------:R-:W-:Y:S01]  /*c980*/  FMUL R223, R223, UR24 ;  /* 0x00000018dfdf7c20 */ /* 0x000fe20008400000 */
[----:B------:R-:W-:Y:S01]  /*c990*/  F2FP.SATFINITE.E5M2.F32.PACK_AB_MERGE_C R225, RZ, R225, RZ ;  /* 0x000000e1ffe1723e */ /* 0x000fe200048060ff */
[----:B------:R-:W-:Y:S01]  /*c9a0*/  FMUL R221, R221, UR24 ;  /* 0x00000018dddd7c20 */ /* 0x000fe20008400000 */
[----:B------:R-:W-:Y:S01]  /*c9b0*/  FMUL R222, R222, UR24 ;  /* 0x00000018dede7c20 */ /* 0x000fe20008400000 */
[----:B------:R0:W-:Y:S01]  /*c9c0*/  @!P4 STG.E.U8 desc[UR22][R24.64], R29 ;  /* 0x0000001d1800c986 */ /* 0x0001e2000c101116 */
[----:B------:R-:W-:-:S02]  /*c9d0*/  ISETP.LT.OR P4, PT, R34, 0x2, !P0 ;  /* 0x000000022200780c */ /* 0x000fc40004781670 */
[----:B------:R-:W-:Y:S01]  /*c9e0*/  F2FP.SATFINITE.E5M2.F32.PACK_AB_MERGE_C R31, RZ, R224, RZ ;  /* 0x000000e0ff1f723e */ /* 0x000fe200048060ff */
[----:B------:R3:W-:Y:S01]  /*c9f0*/  @!P5 STG.E.U8 desc[UR22][R24.64+0x1], R225 ;  /* 0x000001e11800d986 */ /* 0x0007e2000c101116 */
[----:B------:R-:W-:Y:S02]  /*ca00*/  ISETP.LT.OR P5, PT, R34, 0x9, !P1 ;  /* 0x000000092200780c */ /* 0x000fe40004fa1670 */
[----:B------:R-:W-:Y:S01]  /*ca10*/  F2FP.SATFINITE.E5M2.F32.PACK_AB_MERGE_C R223, RZ, R223, RZ ;  /* 0x000000dfffdf723e */ /* 0x000fe200048060ff */
[----:B------:R-:W-:Y:S01]  /*ca20*/  FMUL R220, R220, UR24 ;  /* 0x00000018dcdc7c20 */ /* 0x000fe20008400000 */
[----:B------:R-:W-:Y:S01]  /*ca30*/  F2FP.SATFINITE.E5M2.F32.PACK_AB_MERGE_C R221, RZ, R221, RZ ;  /* 0x000000ddffdd723e */ /* 0x000fe200048060ff */
[----:B------:R-:W-:Y:S01]  /*ca40*/  @!P3 STG.E.U8 desc[UR22][R26.64], R31 ;  /* 0x0000001f1a00b986 */ /* 0x000fe2000c101116 */
[----:B------:R-:W-:-:S03]  /*ca50*/  ISETP.LT.OR P3, PT, R34, 0x9, !P0 ;  /* 0x000000092200780c */ /* 0x000fc60004761670 */
[----:B------:R-:W-:Y:S01]  /*ca60*/  @!P4 STG.E.U8 desc[UR22][R26.64+0x1], R223 ;  /* 0x000001df1a00c986 */ /* 0x000fe2000c101116 */
[----:B------:R-:W-:-:S03]  /*ca70*/  ISETP.LT.OR P4, PT, R34, 0xa, !P0 ;  /* 0x0000000a2200780c */ /* 0x000fc60004781670 */
[----:B------:R-:W-:Y:S01]  /*ca80*/  @!P6 STG.E.U8 desc[UR22][R24.64+0x9], R221 ;  /* 0x000009dd1800e986 */ /* 0x000fe2000c101116 */
[C---:B------:R-:W-:Y:S01]  /*ca90*/  ISETP.LT.OR P6, PT, R34.reuse, 0x12, !P1 ;  /* 0x000000122200780c */ /* 0x040fe20004fc1670 */
[----:B------:R-:W-:Y:S01]  /*caa0*/  FMUL R219, R219, UR24 ;  /* 0x00000018dbdb7c20 */ /* 0x000fe20008400000 */
[----:B0-----:R-:W-:Y:S01]  /*cab0*/  F2FP.SATFINITE.E5M2.F32.PACK_AB_MERGE_C R29, RZ, R222, RZ ;  /* 0x000000deff1d723e */ /* 0x001fe200048060ff */
[----:B------:R-:W-:Y:S01]  /*cac0*/  FMUL R217, R217, UR24 ;  /* 0x00000018d9d97c20 */ /* 0x000fe20008400000 */
[----:B------:R-:W4:Y:S01]  /*cad0*/  LDL.LU R226, [R1+0xc] ;  /* 0x00000c0001e27983 */ /* 0x000f220000300800 */
[----:B------:R-:W-:Y:S02]  /*cae0*/  F2FP.SATFINITE.E5M2.F32.PACK_AB_MERGE_C R33, RZ, R220, RZ ;  /* 0x000000dcff21723e */ /* 0x000fe400048060ff */
[----:B------:R-:W-:Y:S01]  /*caf0*/  F2FP.SATFINITE.E5M2.F32.PACK_AB_MERGE_C R219, RZ, R219, RZ ;  /* 0x000000dbffdb723e */ /* 0x000fe200048060ff */
[----:B------:R0:W-:Y:S01]  /*cb00*/  @!P5 STG.E.U8 desc[UR22][R24.64+0x8], R29 ;  /* 0x0000081d1800d986 */ /* 0x0001e2000c101116 */
[----:B------:R-:W-:-:S02]  /*cb10*/  ISETP.LT.OR P5, PT, R34, 0x11, !P1 ;  /* 0x000000112200780c */ /* 0x000fc40004fa1670 */
[----:B------:R-:W-:Y:S01]  /*cb20*/  F2FP.SATFINITE.E5M2.F32.PACK_AB_MERGE_C R217, RZ, R217, RZ ;  /* 0x000000d9ffd9723e */ /* 0x000fe200048060ff */
[----:B---3--:R-:W3:Y:S01]  /*cb30*/  LDL.LU R225, [R1+0x8] ;  /* 0x0000080001e17983 */ /* 0x008ee20000300800 */
[----:B------:R-:W-:-:S03]  /*cb40*/  FMUL R218, R218, UR24 ;  /* 0x00000018dada7c20 */ /* 0x000fc60008400000 */
[----:B------:R-:W4:Y:S04]  /*cb50*/  LDL.LU R224, [R1+0x4] ;  /* 0x0000040001e07983 */ /* 0x000f280000300800 */
[----:B------:R-:W3:Y:S01]  /*cb60*/  LDL.LU R222, [R1] ;  /* 0x0000000001de7983 */ /* 0x000ee20000300800 */
[----:B0-----:R-:W-:Y:S01]  /*cb70*/  F2FP.SATFINITE.E5M2.F32.PACK_AB_MERGE_C R29, RZ, R218, RZ ;  /* 0x000000daff1d723e */ /* 0x001fe200048060ff */
[----:B------:R-:W-:Y:S01]  /*cb80*/  FMUL R216, R216, UR24 ;  /* 0x00000018d8d87c20 */ /* 0x000fe20008400000 */
[----:B------:R-:W-:Y:S01]  /*cb90*/  FMUL R215, R215, UR24 ;  /* 0x00000018d7d77c20 */ /* 0x000fe20008400000 */
[----:B------:R0:W-:Y:S01]  /*cba0*/  @!P3 STG.E.U8 desc[UR22][R26.64+0x8], R33 ;  /* 0x000008211a00b986 */ /* 0x0001e2000c101116 */
[C---:B------:R-:W-:Y:S01]  /*cbb0*/  ISETP.LT.OR P3, PT, R34.reuse, 0x11, !P0 ;  /* 0x000000112200780c */ /* 0x040fe20004761670 */
[----:B------:R-:W-:Y:S01]  /*cbc0*/  FMUL R213, R213, UR24 ;  /* 0x00000018d5d57c20 */ /* 0x000fe20008400000 */
[----:B------:R-:W-:Y:S01]  /*cbd0*/  F2FP.SATFINITE.E5M2.F32.PACK_AB_MERGE_C R31, RZ, R216, RZ ;  /* 0x000000d8ff1f723e */ /* 0x000fe200048060ff */
[----:B------:R-:W-:Y:S01]  /*cbe0*/  @!P4 STG.E.U8 desc[UR22][R26.64+0x9], R219 ;  /* 0x000009db1a00c986 */ /* 0x000fe2000c101116 */
[----:B------:R-:W-:Y:S01]  /*cbf0*/  ISETP.LT.OR P4, PT, R34, 0x12, !P0 ;  /* 0x000000122200780c */ /* 0x000fe20004781670 */
[----:B------:R-:W-:Y:S01]  /*cc00*/  FMUL R214, R214, UR24 ;  /* 0x00000018d6d67c20 */ /* 0x000fe20008400000 */
[----:B------:R-:W-:Y:S01]  /*cc10*/  F2FP.SATFINITE.E5M2.F32.PACK_AB_MERGE_C R215, RZ, R215, RZ ;  /* 0x000000d7ffd7723e */ /* 0x000fe200048060ff */
[----:B------:R-:W-:Y:S01]  /*cc20*/  @!P6 STG.E.U8 desc[UR22][R24.64+0x11], R217 ;  /* 0x000011d91800e986 */ /* 0x000fe2000c101116 */
[----:B------:R-:W-:Y:S01]  /*cc30*/  ISETP.LT.OR P6, PT, R34, 0x1a, !P1 ;  /* 0x0000001a2200780c */ /* 0x000fe20004fc1670 */
[----:B------:R-:W-:Y:S01]  /*cc40*/  FMUL R212, R212, UR24 ;  /* 0x00000018d4d47c20 */ /* 0x000fe20008400000 */
[----:B------:R-:W-:Y:S01]  /*cc50*/  F2FP.SATFINITE.E5M2.F32.PACK_AB_MERGE_C R213, RZ, R213, RZ ;  /* 0x000000d5ffd5723e */ /* 0x000fe200048060ff */
[----:B------:R1:W-:Y:S01]  /*cc60*/  @!P5 STG.E.U8 desc[UR22][R24.64+0x10], R29 ;  /* 0x0000101d1800d986 */ /* 0x0003e2000c101116 */
[C---:B------:R-:W-:Y:S01]  /*cc70*/  ISETP.LT.OR P5, PT, R34.reuse, 0x19, !P1 ;  /* 0x000000192200780c */ /* 0x040fe20004fa1670 */
[----:B------:R-:W-:Y:S01]  /*cc80*/  FMUL R211, R211, UR24 ;  /* 0x00000018d3d37c20 */ /* 0x000fe20008400000 */
[----:B------:R-:W-:Y:S01]  /*cc90*/  FMUL R209, R209, UR24 ;  /* 0x00000018d1d17c20 */ /* 0x000fe20008400000 */
[----:B------:R1:W-:Y:S01]  /*cca0*/  @!P3 STG.E.U8 desc[UR22][R26.64+0x10], R31 ;  /* 0x0000101f1a00b986 */ /* 0x0003e2000c101116 */
[----:B------:R-:W-:Y:S01]  /*ccb0*/  ISETP.LT.OR P3, PT, R34, 0x19, !P0 ;  /* 0x000000192200780c */ /* 0x000fe20004761670 */
[----:B------:R-:W-:Y:S01]  /*ccc0*/  FMUL R210, R210, UR24 ;  /* 0x00000018d2d27c20 */ /* 0x000fe20008400000 */
[----:B0-----:R-:W-:Y:S01]  /*ccd0*/  F2FP.SATFINITE.E5M2.F32.PACK_AB_MERGE_C R33, RZ, R212, RZ ;  /* 0x000000d4ff21723e */ /* 0x001fe200048060ff */
[----:B------:R-:W-:Y:S01]  /*cce0*/  @!P4 STG.E.U8 desc[UR22][R26.64+0x11], R215 ;  /* 0x000011d71a00c986 */ /* 0x000fe2000c101116 */
[----:B------:R-:W-:Y:S01]  /*ccf0*/  ISETP.LT.OR P4, PT, R34, 0x1a, !P0 ;  /* 0x0000001a2200780c */ /* 0x000fe20004781670 */
[----:B------:R-:W-:Y:S01]  /*cd00*/  FMUL R208, R208, UR24 ;  /* 0x00000018d0d07c20 */ /* 0x000fe20008400000 */
[----:B------:R-:W-:Y:S01]  /*cd10*/  F2FP.SATFINITE.E5M2.F32.PACK_AB_MERGE_C R211, RZ, R211, RZ ;  /* 0x000000d3ffd3723e */ /* 0x000fe200048060ff */
[----:B------:R-:W-:Y:S01]  /*cd20*/  @!P6 STG.E.U8 desc[UR22][R24.64+0x19], R213 ;  /* 0x000019d51800e986 */ /* 0x000fe2000c101116 */
[----:B------:R-:W-:Y:S01]  /*cd30*/  ISETP.LT.OR P6, PT, R34, 0x22, !P1 ;  /* 0x000000222200780c */ /* 0x000fe20004fc1670 */
[----:B------:R-:W-:Y:S01]  /*cd40*/  FMUL R207, R207, UR24 ;  /* 0x00000018cfcf7c20 */ /* 0x000fe20008400000 */
[----:B-1----:R-:W-:Y:S01]  /*cd50*/  F2FP.SATFINITE.E5M2.F32.PACK_AB_MERGE_C R29, RZ, R214, RZ ;  /* 0x000000d6ff1d723e */ /* 0x002fe200048060ff */
[----:B------:R-:W-:Y:S01]  /*cd60*/  FMUL R205, R205, UR24 ;  /* 0x00000018cdcd7c20 */ /* 0x000fe20008400000 */
[----:B------:R-:W-:Y:S01]  /*cd70*/  F2FP.SATFINITE.E5M2.F32.PACK_AB_MERGE_C R209, RZ, R209, RZ ;  /* 0x000000d1ffd1723e */ /* 0x000fe200048060ff */
[----:B------:R-:W-:Y:S01]  /*cd80*/  FMUL R206, R206, UR24 ;  /* 0x00000018cece7c20 */ /* 0x000fe20008400000 */
[----:B------:R-:W-:Y:S01]  /*cd90*/  F2FP.SATFINITE.E5M2.F32.PACK_AB_MERGE_C R31, RZ, R208, RZ ;  /* 0x000000d0ff1f723e */ /* 0x000fe200048060ff */
[----:B------:R0:W-:Y:S01]  /*cda0*/  @!P5 STG.E.U8 desc[UR22][R24.64+0x18], R29 ;  /* 0x0000181d1800d986 */ /* 0x0001e2000c101116 */
[----:B------:R-:W-:Y:S01]  /*cdb0*/  ISETP.LT.OR P5, PT, R34, 0x21, !P1 ;  /* 0x000000212200780c */ /* 0x000fe20004fa1670 */
[----:B------:R-:W-:Y:S01]  /*cdc0*/  FMUL R204, R204, UR24 ;  /* 0x00000018cccc7c20 */ /* 0x000fe20008400000 */
[----:B------:R-:W-:Y:S01]  /*cdd0*/  F2FP.SATFINITE.E5M2.F32.PACK_AB_MERGE_C R207, RZ, R207, RZ ;  /* 0x000000cfffcf723e */ /* 0x000fe200048060ff */
[----:B------:R1:W-:Y:S01]  /*cde0*/  @!P3 STG.E.U8 desc[UR22][R26.64+0x18], R33 ;  /* 0x000018211a00b986 */ /* 0x0003e2000c101116 */
[C---:B------:R-:W-:Y:S01]  /*cdf0*/  ISETP.LT.OR P3, PT, R34.reuse, 0x21, !P0 ;  /* 0x000000212200780c */ /* 0x040fe20004761670 */
[----:B------:R-:W-:Y:S01]  /*ce00*/  FMUL R203, R203, UR24 ;  /* 0x00000018cbcb7c20 */ /* 0x000fe20008400000 */
[----:B------:R-:W-:Y:S01]  /*ce10*/  F2FP.SATFINITE.E5M2.F32.PACK_AB_MERGE_C R205, RZ, R205, RZ ;  /* 0x000000cdffcd723e */ /* 0x000fe200048060ff */
[----:B------:R-:W-:Y:S01]  /*ce20*/  @!P4 STG.E.U8 desc[UR22][R26.64+0x19], R211 ;  /* 0x000019d31a00c986 */ /* 0x000fe2000c101116 */
[C---:B------:R-:W-:Y:S01]  /*ce30*/  ISETP.LT.OR P4, PT, R34.reuse, 0x22, !P0 ;  /* 0x000000222200780c */ /* 0x040fe20004781670 */
[----:B------:R-:W-:Y:S01]  /*ce40*/  FMUL R201, R201, UR24 ;  /* 0x00000018c9c97c20 */ /* 0x000fe20008400000 */
[----:B------:R-:W-:Y:S01]  /*ce50*/  F2FP.SATFINITE.E5M2.F32.PACK_AB_MERGE_C R203, RZ, R203, RZ ;  /* 0x000000cbffcb723e */ /* 0x000fe200048060ff */
[----:B------:R-:W-:Y:S01]  /*ce60*/  @!P6 STG.E.U8 desc[UR22][R24.64+0x21], R209 ;  /* 0x000021d11800e986 */ /* 0x000fe2000c101116 */
[----:B------:R-:W-:Y:S01]  /*ce70*/  ISETP.LT.OR P6, PT, R34, 0x2a, !P1 ;  /* 0x0000002a2200780c */ /* 0x000fe20004fc1670 */
[----:B------:R-:W-:Y:S01]  /*ce80*/  FMUL R202, R202, UR24 ;  /* 0x00000018caca7c20 */ /* 0x000fe20008400000 */
[----:B0-----:R-:W-:Y:S01]  /*ce90*/  F2FP.SATFINITE.E5M2.F32.PACK_AB_MERGE_C R29, RZ, R210, RZ ;  /* 0x000000d2ff1d723e */ /* 0x001fe200048060ff */
[----:B------:R-:W-:Y:S01]  /*cea0*/  FMUL R200, R200, UR24 ;  /* 0x00000018c8c87c20 */ /* 0x000fe20008400000 */
[----:B-1----:R-:W-:Y:S01]  /*ceb0*/  F2FP.SATFINITE.E5M2.F32.PACK_AB_MERGE_C R33, RZ, R204, RZ ;  /* 0x000000ccff21723e */ /* 0x002fe200048060ff */
[----:B------:R-:W-:Y:S01]  /*cec0*/  FMUL R199, R199, UR24 ;  /* 0x00000018c7c77c20 */ /* 0x000fe20008400000 */
[----:B------:R-:W-:Y:S01]  /*ced0*/  F2FP.SATFINITE.E5M2.F32.PACK_AB_MERGE_C R201, RZ, R201, RZ ;  /* 0x000000c9ffc9723e */ /* 0x000fe200048060ff */
[----:B------:R0:W-:Y:S01]  /*cee0*/  @!P5 STG.E.U8 desc[UR22][R24.64+0x20], R29 ;  /* 0x0000201d1800d986 */ /* 0x0001e2000c101116 */
[C---:B------:R-:W-:Y:S01]  /*cef0*/  ISETP.LT.OR P5, PT, R34.reuse, 0x29, !P1 ;  /* 0x000000292200780c */ /* 0x040fe20004fa1670 */
[----:B------:R-:W-:Y:S01]  /*cf00*/  FMUL R197, R197, UR24 ;  /* 0x00000018c5c57c20 */ /* 0x000fe20008400000 */
[----:B------:R-:W-:Y:S01]  /*cf10*/  F2FP.SATFINITE.E5M2.F32.PACK_AB_MERGE_C R199, RZ, R199, RZ ;  /* 0x000000c7ffc7723e */ /* 0x000fe200048060ff */
[----:B------:R1:W-:Y:S01]  /*cf20*/  @!P3 STG.E.U8 desc[UR22][R26.64+0x20], R31 ;  /* 0x0000201f1a00b986 */ /* 0x0003e2000c101116 */
[----:B------:R-:W-:Y:S01]  /*cf30*/  ISETP.LT.OR P3, PT, R34, 0x29, !P0 ;  /* 0x000000292200780c */ /* 0x000fe20004761670 */
[----:B------:R-:W-:Y:S01]  /*cf40*/  FMUL R198, R198, UR24 ;  /* 0x00000018c6c67c20 */ /* 0x000fe20008400000 */
[----:B------:R-:W-:Y:S01]  /*cf50*/  F2FP.SATFINITE.E5M2.F32.PACK_AB_MERGE_C R197, RZ, R197, RZ ;  /* 0x000000c5ffc5723e */ /* 0x000fe200048060ff */
[----:B------:R-:W-:Y:S01]  /*cf60*/  @!P4 STG.E.U8 desc[UR22][R26.64+0x21], R207 ;  /* 0x000021cf1a00c986 */ /* 0x000fe2000c101116 */
[----:B------:R-:W-:Y:S01]  /*cf70*/  ISETP.LT.OR P4, PT, R34, 0x2a, !P0 ;  /* 0x0000002a2200780c */ /* 0x000fe20004781670 */
[----:B------:R-:W-:Y:S01]  /*cf80*/  FMUL R196, R196, UR24 ;  /* 0x00000018c4c47c20 */ /* 0x000fe20008400000 */
[----:B------:R-:W-:Y:S01]  /*cf90*/  FMUL R195, R195, UR24 ;  /* 0x00000018c3c37c20 */ /* 0x000fe20008400000 */
        /* <DEDUP_REMOVED lines=27> */
[----:B------:R-:W-:Y:S01]  /*d150*/  FMUL R186, R186, UR24 ;  /* 0x00000018baba7c20 */ /* 0x000fe20008400000 */
        /* <DEDUP_REMOVED lines=154> */
[----:B-----5:R-:W-:Y:S01]  /*db00*/  FMUL R5, R5, UR24 ;  /* 0x0000001805057c20 */ /* 0x020fe20008400000 */
[----:B0-----:R-:W-:Y:S01]  /*db10*/  F2FP.SATFINITE.E5M2.F32.PACK_AB_MERGE_C R29, RZ, R170, RZ ;  /* 0x000000aaff1d723e */ /* 0x001fe200048060ff */
[----:B------:R-:W-:Y:S01]  /*db20*/  FMUL R0, R0, UR24 ;  /* 0x0000001800007c20 */ /* 0x000fe20008400000 */
[----:B-1----:R-:W-:Y:S01]  /*db30*/  F2FP.SATFINITE.E5M2.F32.PACK_AB_MERGE_C R33, RZ, R164, RZ ;  /* 0x000000a4ff21723e */ /* 0x002fe200048060ff */
[----:B------:R-:W-:Y:S01]  /*db40*/  FMUL R6, R6, UR24 ;  /* 0x0000001806067c20 */ /* 0x000fe20008400000 */
[----:B------:R-:W-:Y:S01]  /*db50*/  F2FP.SATFINITE.E5M2.F32.PACK_AB_MERGE_C R7, RZ, R7, RZ ;  /* 0x00000007ff07723e */ /* 0x000fe200048060ff */
[----:B------:R0:W-:Y:S01]  /*db60*/  @!P5 STG.E.U8 desc[UR22][R24.64+0x70], R29 ;  /* 0x0000701d1800d986 */ /* 0x0001e2000c101116 */
[----:B------:R-:W-:Y:S01]  /*db70*/  ISETP.LT.OR P5, PT, R34, 0x79, !P1 ;  /* 0x000000792200780c */ /* 0x000fe20004fa1670 */
[----:B------:R-:W-:Y:S01]  /*db80*/  FMUL R2, R2, UR24 ;  /* 0x0000001802027c20 */ /* 0x000fe20008400000 */
[----:B------:R-:W-:Y:S01]  /*db90*/  F2FP.SATFINITE.E5M2.F32.PACK_AB_MERGE_C R5, RZ, R5, RZ ;  /* 0x00000005ff05723e */ /* 0x000fe200048060ff */
[----:B------:R1:W-:Y:S01]  /*dba0*/  @!P3 STG.E.U8 desc[UR22][R26.64+0x70], R31 ;  /* 0x0000701f1a00b986 */ /* 0x0003e2000c101116 */
[----:B------:R-:W-:Y:S01]  /*dbb0*/  ISETP.LT.OR P3, PT, R34, 0x79, !P0 ;  /* 0x000000792200780c */ /* 0x000fe20004761670 */
[----:B------:R-:W-:Y:S01]  /*dbc0*/  FMUL R3, R3, UR24 ;  /* 0x0000001803037c20 */ /* 0x000fe20008400000 */
[----:B------:R-:W-:Y:S01]  /*dbd0*/  FMUL R4, R4, UR24 ;  /* 0x0000001804047c20 */ /* 0x000fe20008400000 */
[----:B------:R-:W-:Y:S01]  /*dbe0*/  @!P4 STG.E.U8 desc[UR22][R26.64+0x71], R167 ;  /* 0x000071a71a00c986 */ /* 0x000fe2000c101116 */
[----:B------:R-:W-:-:S03]  /*dbf0*/  ISETP.LT.OR P4, PT, R34, 0x7a, !P0 ;  /* 0x0000007a2200780c */ /* 0x000fc60004781670 */
[----:B------:R-:W-:Y:S01]  /*dc00*/  @!P6 STG.E.U8 desc[UR22][R24.64+0x79], R165 ;  /* 0x000079a51800e986 */ /* 0x000fe2000c101116 */
[----:B------:R-:W-:Y:S02]  /*dc10*/  ISETP.LT.OR P6, PT, R34, 0x82, !P1 ;  /* 0x000000822200780c */ /* 0x000fe40004fc1670 */
[----:B0-----:R-:W-:Y:S01]  /*dc20*/  F2FP.SATFINITE.E5M2.F32.PACK_AB_MERGE_C R29, RZ, R166, RZ ;  /* 0x000000a6ff1d723e */ /* 0x001fe200048060ff */
[----:B------:R-:W4:Y:S01]  /*dc30*/  LDL.LU R220, [R1+0x14] ;  /* 0x0000140001dc7983 */ /* 0x000f220000300800 */
[----:B-1----:R-:W-:-:S03]  /*dc40*/  F2FP.SATFINITE.E5M2.F32.PACK_AB_MERGE_C R31, RZ, R160, RZ ;  /* 0x000000a0ff1f723e */ /* 0x002fc600048060ff */
[----:B------:R0:W-:Y:S01]  /*dc50*/  @!P5 STG.E.U8 desc[UR22][R24.64+0x78], R29 ;  /* 0x0000781d1800d986 */ /* 0x0001e2000c101116 */
[----:B------:R-:W-:-:S03]  /*dc60*/  ISETP.LT.OR P5, PT, R34, 0x81, !P1 ;  /* 0x000000812200780c */ /* 0x000fc60004fa1670 */
[----:B------:R1:W-:Y:S01]  /*dc70*/  @!P3 STG.E.U8 desc[UR22][R26.64+0x78], R33 ;  /* 0x000078211a00b986 */ /* 0x0003e2000c101116 */
[----:B------:R-:W-:-:S03]  /*dc80*/  ISETP.LT.OR P3, PT, R34, 0x81, !P0 ;  /* 0x000000812200780c */ /* 0x000fc60004761670 */
        /* <DEDUP_REMOVED lines=26> */
[----:B0-----:R-:W-:Y:S02]  /*de30*/  F2FP.SATFINITE.E5M2.F32.PACK_AB_MERGE_C R29, RZ, R154, RZ ;  /* 0x0000009aff1d723e */ /* 0x001fe400048060ff */
[----:B-1----:R-:W-:-:S03]  /*de40*/  F2FP.SATFINITE.E5M2.F32.PACK_AB_MERGE_C R33, RZ, R20, RZ ;  /* 0x00000014ff21723e */ /* 0x002fc600048060ff */
[----:B------:R0:W-:Y:S01]  /*de50*/  @!P5 STG.E.U8 desc[UR22][R24.64+0x90], R29 ;  /* 0x0000901d1800d986 */ /* 0x0001e2000c101116 */
[----:B------:R-:W-:-:S03]  /*de60*/  ISETP.LT.OR P5, PT, R34, 0x99, !P1 ;  /* 0x000000992200780c */ /* 0x000fc60004fa1670 */
[----:B------:R-:W-:Y:S01]  /*de70*/  @!P3 STG.E.U8 desc[UR22][R26.64+0x90], R31 ;  /* 0x0000901f1a00b986 */ /* 0x000fe2000c101116 */
[----:B------:R-:W-:-:S03]  /*de80*/  ISETP.LT.OR P3, PT, R34, 0x99, !P0 ;  /* 0x000000992200780c */ /* 0x000fc60004761670 */
[----:B------:R1:W-:Y:S01]  /*de90*/  @!P4 STG.E.U8 desc[UR22][R26.64+0x91], R23 ;  /* 0x000091171a00c986 */ /* 0x0003e2000c101116 */
[----:B------:R-:W-:-:S03]  /*dea0*/  ISETP.LT.OR P4, PT, R34, 0x9a, !P0 ;  /* 0x0000009a2200780c */ /* 0x000fc60004781670 */
[----:B------:R2:W-:Y:S01]  /*deb0*/  @!P6 STG.E.U8 desc[UR22][R24.64+0x99], R21 ;  /* 0x000099151800e986 */ /* 0x0005e2000c101116 */
[----:B------:R-:W-:Y:S02]  /*dec0*/  ISETP.LT.OR P6, PT, R34, 0xa2, !P1 ;  /* 0x000000a22200780c */ /* 0x000fe40004fc1670 */
[----:B0-----:R-:W-:-:S05]  /*ded0*/  F2FP.SATFINITE.E5M2.F32.PACK_AB_MERGE_C R29, RZ, R22, RZ ;  /* 0x00000016ff1d723e */ /* 0x001fca00048060ff */
[----:B------:R-:W-:Y:S01]  /*dee0*/  @!P5 STG.E.U8 desc[UR22][R24.64+0x98], R29 ;  /* 0x0000981d1800d986 */ /* 0x000fe2000c101116 */
[C---:B------:R-:W-:Y:S02]  /*def0*/  ISETP.LT.OR P5, PT, R34.reuse, 0xa1, !P1 ;  /* 0x000000a12200780c */ /* 0x040fe40004fa1670 */
[----:B-1----:R-:W-:Y:S01]  /*df00*/  F2FP.SATFINITE.E5M2.F32.PACK_AB_MERGE_C R23, RZ, R18, RZ ;  /* 0x00000012ff17723e */ /* 0x002fe200048060ff */
[----:B------:R-:W-:Y:S01]  /*df10*/  @!P3 STG.E.U8 desc[UR22][R26.64+0x98], R33 ;  /* 0x000098211a00b986 */ /* 0x000fe2000c101116 */
[C---:B------:R-:W-:Y:S02]  /*df20*/  ISETP.LT.OR P3, PT, R34.reuse, 0xa1, !P0 ;  /* 0x000000a12200780c */ /* 0x040fe40004761670 */
[----:B--2---:R-:W-:Y:S01]  /*df30*/  F2FP.SATFINITE.E5M2.F32.PACK_AB_MERGE_C R21, RZ, R16, RZ ;  /* 0x00000010ff15723e */ /* 0x004fe200048060ff */
[----:B------:R0:W-:Y:S01]  /*df40*/  @!P4 STG.E.U8 desc[UR22][R26.64+0x99], R19 ;  /* 0x000099131a00c986 */ /* 0x0001e2000c101116 */
[----:B------:R-:W-:-:S03]  /*df50*/  ISETP.LT.OR P4, PT, R34, 0xa2, !P0 ;  /* 0x000000a22200780c */ /* 0x000fc60004781670 */
[----:B------:R1:W-:Y:S01]  /*df60*/  @!P6 STG.E.U8 desc[UR22][R24.64+0xa1], R17 ;  /* 0x0000a1111800e986 */ /* 0x0003e2000c101116 */
[----:B------:R-:W-:-:S03]  /*df70*/  ISETP.LT.OR P6, PT, R34, 0xaa, !P1 ;  /* 0x000000aa2200780c */ /* 0x000fc60004fc1670 */
[----:B------:R-:W-:Y:S01]  /*df80*/  @!P5 STG.E.U8 desc[UR22][R24.64+0xa0], R23 ;  /* 0x0000a0171800d986 */ /* 0x000fe2000c101116 */
[----:B------:R-:W-:-:S03]  /*df90*/  ISETP.LT.OR P5, PT, R34, 0xa9, !P1 ;  /* 0x000000a92200780c */ /* 0x000fc60004fa1670 */
[----:B------:R-:W-:Y:S01]  /*dfa0*/  @!P3 STG.E.U8 desc[UR22][R26.64+0xa0], R21 ;  /* 0x0000a0151a00b986 */ /* 0x000fe2000c101116 */
[C---:B------:R-:W-:Y:S02]  /*dfb0*/  ISETP.LT.OR P3, PT, R34.reuse, 0xa9, !P0 ;  /* 0x000000a92200780c */ /* 0x040fe40004761670 */
[----:B0-----:R-:W-:Y:S01]  /*dfc0*/  F2FP.SATFINITE.E5M2.F32.PACK_AB_MERGE_C R19, RZ, R14, RZ ;  /* 0x0000000eff13723e */ /* 0x001fe200048060ff */
[----:B------:R0:W-:Y:S01]  /*dfd0*/  @!P4 STG.E.U8 desc[UR22][R26.64+0xa1], R15 ;  /* 0x0000a10f1a00c986 */ /* 0x0001e2000c101116 */
[C---:B------:R-:W-:Y:S02]  /*dfe0*/  ISETP.LT.OR P4, PT, R34.reuse, 0xaa, !P0 ;  /* 0x000000aa2200780c */ /* 0x040fe40004781670 */
[----:B-1----:R-:W-:Y:S01]  /*dff0*/  F2FP.SATFINITE.E5M2.F32.PACK_AB_MERGE_C R17, RZ, R12, RZ ;  /* 0x0000000cff11723e */ /* 0x002fe200048060ff */
        /* <DEDUP_REMOVED lines=15> */
[----:B0-----:R-:W-:Y:S02]  /*e0f0*/  F2FP.SATFINITE.E5M2.F32.PACK_AB_MERGE_C R11, RZ, R6, RZ ;  /* 0x00000006ff0b723e */ /* 0x001fe400048060ff */
[C---:B------:R-:W-:Y:S01]  /*e100*/  ISETP.LT.OR P3, PT, R34.reuse, 0xb9, !P0 ;  /* 0x000000b92200780c */ /* 0x040fe20004761670 */
[----:B------:R0:W-:Y:S01]  /*e110*/  @!P4 STG.E.U8 desc[UR22][R26.64+0xb1], R7 ;  /* 0x0000b1071a00c986 */ /* 0x0001e2000c101116 */
[----:B-1----:R-:W-:Y:S02]  /*e120*/  F2FP.SATFINITE.E5M2.F32.PACK_AB_MERGE_C R9, RZ, R4, RZ ;  /* 0x00000004ff09723e */ /* 0x002fe400048060ff */
[C---:B------:R-:W-:Y:S01]  /*e130*/  ISETP.LT.OR P4, PT, R34.reuse, 0xba, !P0 ;  /* 0x000000ba2200780c */ /* 0x040fe20004781670 */
[----:B------:R1:W-:Y:S04]  /*e140*/  @!P6 STG.E.U8 desc[UR22][R24.64+0xb9], R5 ;  /* 0x0000b9051800e986 */ /* 0x0003e8000c101116 */
[----:B------:R2:W-:Y:S01]  /*e150*/  @!P5 STG.E.U8 desc[UR22][R24.64+0xb8], R11 ;  /* 0x0000b80b1800d986 */ /* 0x0005e2000c101116 */
[----:B------:R-:W-:Y:S01]  /*e160*/  FMUL R4, R227, UR24 ;  /* 0x00000018e3047c20 */ /* 0x000fe20008400000 */
[----:B------:R-:W-:-:S02]  /*e170*/  ISETP.LT.OR P5, PT, R34, 0xc1, !P1 ;  /* 0x000000c12200780c */ /* 0x000fc40004fa1670 */
[----:B0-----:R-:W-:Y:S02]  /*e180*/  F2FP.SATFINITE.E5M2.F32.PACK_AB_MERGE_C R7, RZ, R3, RZ ;  /* 0x00000003ff07723e */ /* 0x001fe400048060ff */
[----:B-1----:R-:W-:Y:S01]  /*e190*/  F2FP.SATFINITE.E5M2.F32.PACK_AB_MERGE_C R5, RZ, R0, RZ ;  /* 0x00000000ff05723e */ /* 0x002fe200048060ff */
[----:B---3--:R-:W-:Y:S01]  /*e1a0*/  FMUL R0, R222, UR24 ;  /* 0x00000018de007c20 */ /* 0x008fe20008400000 */
[----:B------:R-:W-:Y:S01]  /*e1b0*/  ISETP.LT.OR P6, PT, R34, 0xc2, !P1 ;  /* 0x000000c22200780c */ /* 0x000fe20004fc1670 */
[----:B------:R-:W3:Y:S01]  /*e1c0*/  LDL.LU R222, [R1+0x20] ;  /* 0x0000200001de7983 */ /* 0x000ee20000300800 */
[----:B--2---:R-:W-:Y:S02]  /*e1d0*/  F2FP.SATFINITE.E5M2.F32.PACK_AB_MERGE_C R11, RZ, R2, RZ ;  /* 0x00000002ff0b723e */ /* 0x004fe400048060ff */
[----:B------:R-:W-:Y:S01]  /*e1e0*/  F2FP.SATFINITE.E5M2.F32.PACK_AB_MERGE_C R13, RZ, R0, RZ ;  /* 0x00000000ff0d723e */ /* 0x000fe200048060ff */
[----:B----4-:R-:W-:Y:S01]  /*e1f0*/  FMUL R0, R224, UR24 ;  /* 0x00000018e0007c20 */ /* 0x010fe20008400000 */
[----:B------:R-:W-:Y:S01]  /*e200*/  FMUL R2, R225, UR24 ;  /* 0x00000018e1027c20 */ /* 0x000fe20008400000 */
[----:B------:R-:W2:Y:S04]  /*e210*/  LDL.LU R224, [R1+0x24] ;  /* 0x0000240001e07983 */ /* 0x000ea80000300800 */
[----:B------:R-:W4:Y:S01]  /*e220*/  LDL.LU R225, [R1+0x28] ;  /* 0x0000280001e17983 */ /* 0x000f220000300800 */
[----:B------:R-:W-:-:S03]  /*e230*/  FMUL R3, R226, UR24 ;  /* 0x00000018e2037c20 */ /* 0x000fc60008400000 */
[----:B------:R-:W4:Y:S04]  /*e240*/  LDL.LU R226, [R1+0x2c] ;  /* 0x00002c0001e27983 */ /* 0x000f280000300800 */
[----:B------:R-:W4:Y:S04]  /*e250*/  LDL.LU R227, [R1+0x30] ;  /* 0x0000300001e37983 */ /* 0x000f280000300800 */
[----:B------:R-:W-:Y:S01]  /*e260*/  @!P3 STG.E.U8 desc[UR22][R26.64+0xb8], R9 ;  /* 0x0000b8091a00b986 */ /* 0x000fe2000c101116 */
[----:B------:R-:W-:-:S03]  /*e270*/  ISETP.LT.OR P3, PT, R34, 0xc1, !P0 ;  /* 0x000000c12200780c */ /* 0x000fc60004761670 */
[----:B------:R0:W-:Y:S01]  /*e280*/  @!P4 STG.E.U8 desc[UR22][R26.64+0xb9], R7 ;  /* 0x0000b9071a00c986 */ /* 0x0001e2000c101116 */
[----:B------:R-:W-:-:S03]  /*e290*/  ISETP.LT.OR P4, PT, R34, 0xc2, !P0 ;  /* 0x000000c22200780c */ /* 0x000fc60004781670 */
[----:B------:R-:W-:Y:S01]  /*e2a0*/  @!P5 STG.E.U8 desc[UR22][R24.64+0xc0], R11 ;  /* 0x0000c00b1800d986 */ /* 0x000fe2000c101116 */
[----:B------:R-:W-:-:S03]  /*e2b0*/  ISETP.LT.OR P5, PT, R34, 0xc9, !P1 ;  /* 0x000000c92200780c */ /* 0x000fc60004fa1670 */
[----:B------:R1:W-:Y:S01]  /*e2c0*/  @!P6 STG.E.U8 desc[UR22][R24.64+0xc1], R5 ;  /* 0x0000c1051800e986 */ /* 0x0003e2000c101116 */
[----:B0-----:R-:W-:-:S03]  /*e2d0*/  F2FP.SATFINITE.E5M2.F32.PACK_AB_MERGE_C R7, RZ, R0, RZ ;  /* 0x00000000ff07723e */ /* 0x001fc600048060ff */
[----:B------:R-:W-:Y:S01]  /*e2e0*/  @!P3 STG.E.U8 desc[UR22][R26.64+0xc0], R13 ;  /* 0x0000c00d1a00b986 */ /* 0x000fe2000c101116 */
[C---:B------:R-:W-:Y:S02]  /*e2f0*/  ISETP.LT.OR P6, PT, R34.reuse, 0xca, !P1 ;  /* 0x000000ca2200780c */ /* 0x040fe40004fc1670 */
[----:B-1----:R-:W-:Y:S01]  /*e300*/  F2FP.SATFINITE.E5M2.F32.PACK_AB_MERGE_C R5, RZ, R2, RZ ;  /* 0x00000002ff05723e */ /* 0x002fe200048060ff */
[----:B------:R0:W-:Y:S01]  /*e310*/  @!P4 STG.E.U8 desc[UR22][R26.64+0xc1], R7 ;  /* 0x0000c1071a00c986 */ /* 0x0001e2000c101116 */
[C---:B------:R-:W-:Y:S02]  /*e320*/  ISETP.LT.OR P3, PT, R34.reuse, 0xc9, !P0 ;  /* 0x000000c92200780c */ /* 0x040fe40004761670 */
[C---:B------:R-:W-:Y:S01]  /*e330*/  ISETP.LT.OR P4, PT, R34.reuse, 0xca, !P0 ;  /* 0x000000ca2200780c */ /* 0x040fe20004781670 */
[----:B------:R1:W-:Y:S01]  /*e340*/  @!P5 STG.E.U8 desc[UR22][R24.64+0xc8], R5 ;  /* 0x0000c8051800d986 */ /* 0x0003e2000c101116 */
[----:B------:R-:W-:Y:S02]  /*e350*/  ISETP.LT.OR P5, PT, R34, 0xd1, !P1 ;  /* 0x000000d12200780c */ /* 0x000fe40004fa1670 */
[----:B------:R-:W-:-:S02]  /*e360*/  F2FP.SATFINITE.E5M2.F32.PACK_AB_MERGE_C R9, RZ, R3, RZ ;  /* 0x00000003ff09723e */ /* 0x000fc400048060ff */
[----:B------:R-:W-:-:S03]  /*e370*/  F2FP.SATFINITE.E5M2.F32.PACK_AB_MERGE_C R11, RZ, R4, RZ ;  /* 0x00000004ff0b723e */ /* 0x000fc600048060ff */
[----:B------:R1:W-:Y:S04]  /*e380*/  @!P6 STG.E.U8 desc[UR22][R24.64+0xc9], R9 ;  /* 0x0000c9091800e986 */ /* 0x0003e8000c101116 */
[----:B------:R-:W-:Y:S01]  /*e390*/  @!P3 STG.E.U8 desc[UR22][R26.64+0xc8], R11 ;  /* 0x0000c80b1a00b986 */ /* 0x000fe2000c101116 */
[----:B------:R-:W-:-:S03]  /*e3a0*/  FMUL R0, R220, UR24 ;  /* 0x00000018dc007c20 */ /* 0x000fc60008400000 */
[----:B------:R-:W4:Y:S02]  /*e3b0*/  LDL.LU R220, [R1+0x34] ;  /* 0x0000340001dc7983 */ /* 0x000f240000300800 */
[----:B0-----:R-:W-:Y:S01]  /*e3c0*/  F2FP.SATFINITE.E5M2.F32.PACK_AB_MERGE_C R7, RZ, R0, RZ ;  /* 0x00000000ff07723e */ /* 0x001fe200048060ff */
[----:B------:R-:W-:Y:S02]  /*e3d0*/  FMUL R2, R221, UR24 ;  /* 0x00000018dd027c20 */ /* 0x000fe40008400000 */
[----:B------:R-:W4:Y:S03]  /*e3e0*/  LDL.LU R221, [R1+0x38] ;  /* 0x0000380001dd7983 */ /* 0x000f260000300800 */
[----:B-1----:R-:W-:Y:S01]  /*e3f0*/  F2FP.SATFINITE.E5M2.F32.PACK_AB_MERGE_C R5, RZ, R2, RZ ;  /* 0x00000002ff05723e */ /* 0x002fe200048060ff */
[----:B------:R-:W-:Y:S04]  /*e400*/  @!P4 STG.E.U8 desc[UR22][R26.64+0xc9], R7 ;  /* 0x0000c9071a00c986 */ /* 0x000fe8000c101116 */
[----:B------:R0:W-:Y:S01]  /*e410*/  @!P5 STG.E.U8 desc[UR22][R24.64+0xd0], R5 ;  /* 0x0000d0051800d986 */ /* 0x0001e2000c101116 */
[----:B------:R-:W-:-:S03]  /*e420*/  FMUL R3, R223, UR24 ;  /* 0x00000018df037c20 */ /* 0x000fc60008400000 */
[----:B------:R-:W4:Y:S02]  /*e430*/  LDL.LU R223, [R1+0x3c] ;  /* 0x00003c0001df7983 */ /* 0x000f240000300800 */
[----:B------:R-:W-:Y:S01]  /*e440*/  F2FP.SATFINITE.E5M2.F32.PACK_AB_MERGE_C R9, RZ, R3, RZ ;  /* 0x00000003ff09723e */ /* 0x000fe200048060ff */
[----:B---3--:R-:W-:Y:S02]  /*e450*/  FMUL R0, R222, UR24 ;  /* 0x00000018de007c20 */ /* 0x008fe40008400000 */
[----:B------:R-:W3:Y:S03]  /*e460*/  LDL.LU R222, [R1+0x40] ;  /* 0x0000400001de7983 */ /* 0x000ee60000300800 */
[----:B------:R-:W-:Y:S01]  /*e470*/  F2FP.SATFINITE.E5M2.F32.PACK_AB_MERGE_C R13, RZ, R0, RZ ;  /* 0x00000000ff0d723e */ /* 0x000fe200048060ff */
[----:B--2---:R-:W-:Y:S02]  /*e480*/  FMUL R2, R224, UR24 ;  /* 0x00000018e0027c20 */ /* 0x004fe40008400000 */
[----:B------:R-:W2:Y:S01]  /*e490*/  LDL.LU R224, [R1+0x44] ;  /* 0x0000440001e07983 */ /* 0x000ea20000300800 */
[----:B----4-:R-:W-:-:S03]  /*e4a0*/  FMUL R0, R225, UR24 ;  /* 0x00000018e1007c20 */ /* 0x010fc60008400000 */
[----:B------:R-:W4:Y:S01]  /*e4b0*/  LDL.LU R225, [R1+0x48] ;  /* 0x0000480001e17983 */ /* 0x000f220000300800 */
[----:B------:R-:W-:Y:S01]  /*e4c0*/  FMUL R3, R226, UR24 ;  /* 0x00000018e2037c20 */ /* 0x000fe20008400000 */
[----:B0-----:R-:W-:Y:S02]  /*e4d0*/  F2FP.SATFINITE.E5M2.F32.PACK_AB_MERGE_C R5, RZ, R0, RZ ;  /* 0x00000000ff05723e */ /* 0x001fe400048060ff */
[----:B------:R-:W4:Y:S01]  /*e4e0*/  LDL.LU R226, [R1+0x4c] ;  /* 0x00004c0001e27983 */ /* 0x000f220000300800 */
[----:B------:R-:W-:-:S03]  /*e4f0*/  FMUL R0, R227, UR24 ;  /* 0x00000018e3007c20 */ /* 0x000fc60008400000 */
[----:B------:R-:W4:Y:S01]  /*e500*/  LDL.LU R227, [R1+0x50] ;  /* 0x0000500001e37983 */ /* 0x000f220000300800 */
[C---:B------:R-:W-:Y:S02]  /*e510*/  ISETP.LT.OR P6, PT, R34.reuse, 0xd2, !P1 ;  /* 0x000000d22200780c */ /* 0x040fe40004fc1670 */
[C---:B------:R-:W-:Y:S01]  /*e520*/  ISETP.LT.OR P4, PT, R34.reuse, 0xd2, !P0 ;  /* 0x000000d22200780c */ /* 0x040fe20004781670 */
[----:B------:R-:W4:Y:S01]  /*e530*/  LDL.LU R218, [R1+0x54] ;  /* 0x0000540001da7983 */ /* 0x000f220000300800 */
[C---:B------:R-:W-:Y:S02]  /*e540*/  ISETP.LT.OR P3, PT, R34.reuse, 0xd1, !P0 ;  /* 0x000000d12200780c */ /* 0x040fe40004761670 */
[----:B------:R-:W-:Y:S02]  /*e550*/  ISETP.LT.OR P5, PT, R34, 0xd9, !P1 ;  /* 0x000000d92200780c */ /* 0x000fe40004fa1670 */
[----:B------:R-:W-:Y:S02]  /*e560*/  F2FP.SATFINITE.E5M2.F32.PACK_AB_MERGE_C R7, RZ, R2, RZ ;  /* 0x00000002ff07723e */ /* 0x000fe400048060ff */
[----:B------:R-:W-:-:S03]  /*e570*/  F2FP.SATFINITE.E5M2.F32.PACK_AB_MERGE_C R11, RZ, R0, RZ ;  /* 0x00000000ff0b723e */ /* 0x000fc600048060ff */
[----:B------:R0:W-:Y:S01]  /*e580*/  @!P6 STG.E.U8 desc[UR22][R24.64+0xd1], R9 ;  /* 0x0000d1091800e986 */ /* 0x0001e2000c101116 */
[----:B------:R-:W-:-:S03]  /*e590*/  ISETP.LT.OR P6, PT, R34, 0xda, !P1 ;  /* 0x000000da2200780c */ /* 0x000fc60004fc1670 */
[----:B------:R-:W-:Y:S01]  /*e5a0*/  @!P4 STG.E.U8 desc[UR22][R26.64+0xd1], R7 ;  /* 0x0000d1071a00c986 */ /* 0x000fe2000c101116 */
[----:B------:R-:W-:-:S03]  /*e5b0*/  ISETP.LT.OR P4, PT, R34, 0xda, !P0 ;  /* 0x000000da2200780c */ /* 0x000fc60004781670 */
[----:B------:R-:W-:Y:S01]  /*e5c0*/  @!P3 STG.E.U8 desc[UR22][R26.64+0xd0], R13 ;  /* 0x0000d00d1a00b986 */ /* 0x000fe2000c101116 */
[----:B0-----:R-:W-:-:S03]  /*e5d0*/  F2FP.SATFINITE.E5M2.F32.PACK_AB_MERGE_C R9, RZ, R3, RZ ;  /* 0x00000003ff09723e */ /* 0x001fc600048060ff */
[----:B------:R0:W-:Y:S04]  /*e5e0*/  @!P5 STG.E.U8 desc[UR22][R24.64+0xd8], R5 ;  /* 0x0000d8051800d986 */ /* 0x0001e8000c101116 */
[----:B------:R1:W-:Y:S01]  /*e5f0*/  @!P6 STG.E.U8 desc[UR22][R24.64+0xd9], R9 ;  /* 0x0000d9091800e986 */ /* 0x0003e2000c101116 */
[----:B------:R-:W-:-:S03]  /*e600*/  FMUL R0, R220, UR24 ;  /* 0x00000018dc007c20 */ /* 0x000fc60008400000 */
[----:B------:R-:W4:Y:S02]  /*e610*/  LDL.LU R220, [R1+0x58] ;  /* 0x0000580001dc7983 */ /* 0x000f240000300800 */
[----:B0-----:R-:W-:Y:S01]  /*e620*/  F2FP.SATFINITE.E5M2.F32.PACK_AB_MERGE_C R5, RZ, R0, RZ ;  /* 0x00000000ff05723e */ /* 0x001fe200048060ff */
[----:B------:R-:W-:Y:S02]  /*e630*/  FMUL R2, R221, UR24 ;  /* 0x00000018dd027c20 */ /* 0x000fe40008400000 */
[----:B------:R-:W4:Y:S03]  /*e640*/  LDL.LU R221, [R1+0x5c] ;  /* 0x00005c0001dd7983 */ /* 0x000f260000300800 */
[----:B------:R-:W-:Y:S01]  /*e650*/  F2FP.SATFINITE.E5M2.F32.PACK_AB_MERGE_C R7, RZ, R2, RZ ;  /* 0x00000002ff07723e */ /* 0x000fe200048060ff */
[----:B------:R0:W-:Y:S01]  /*e660*/  @!P4 STG.E.U8 desc[UR22][R26.64+0xd9], R5 ;  /* 0x0000d9051a00c986 */ /* 0x0001e2000c101116 */
[----:B------:R-:W-:-:S03]  /*e670*/  FMUL R3, R223, UR24 ;  /* 0x00000018df037c20 */ /* 0x000fc60008400000 */
[----:B------:R-:W4:Y:S02]  /*e680*/  LDL.LU R223, [R1+0x60] ;  /* 0x0000600001df7983 */ /* 0x000f240000300800 */
[----:B-1----:R-:W-:Y:S01]  /*e690*/  F2FP.SATFINITE.E5M2.F32.PACK_AB_MERGE_C R9, RZ, R3, RZ ;  /* 0x00000003ff09723e */ /* 0x002fe200048060ff */
[----:B---3--:R-:W-:Y:S02]  /*e6a0*/  FMUL R4, R222, UR24 ;  /* 0x00000018de047c20 */ /* 0x008fe40008400000 */
[----:B------:R-:W3:Y:S01]  /*e6b0*/  LDL.LU R222, [R1+0x64] ;  /* 0x0000640001de7983 */ /* 0x000ee20000300800 */
[----:B--2---:R-:W-:-:S03]  /*e6c0*/  FMUL R0, R224, UR24 ;  /* 0x00000018e0007c20 */ /* 0x004fc60008400000 */
[----:B------:R-:W2:Y:S01]  /*e6d0*/  LDL.LU R224, [R1+0x68] ;  /* 0x0000680001e07983 */ /* 0x000ea20000300800 */
[----:B----4-:R-:W-:Y:S01]  /*e6e0*/  FMUL R2, R225, UR24 ;  /* 0x00000018e1027c20 */ /* 0x010fe20008400000 */
[----:B0-----:R-:W-:Y:S02]  /*e6f0*/  F2FP.SATFINITE.E5M2.F32.PACK_AB_MERGE_C R5, RZ, R0, RZ ;  /* 0x00000000ff05723e */ /* 0x001fe400048060ff */
[----:B------:R-:W4:Y:S01]  /*e700*/  LDL.LU R225, [R1+0x6c] ;  /* 0x00006c0001e17983 */ /* 0x000f220000300800 */
[----:B------:R-:W-:-:S03]  /*e710*/  FMUL R3, R226, UR24 ;  /* 0x00000018e2037c20 */ /* 0x000fc60008400000 */
[----:B------:R-:W4:Y:S01]  /*e720*/  LDL.LU R226, [R1+0x70] ;  /* 0x0000700001e27983 */ /* 0x000f220000300800 */
[----:B------:R-:W-:-:S03]  /*e730*/  FMUL R0, R227, UR24 ;  /* 0x00000018e3007c20 */ /* 0x000fc60008400000 */
[----:B------:R-:W4:Y:S01]  /*e740*/  LDL.LU R227, [R1+0x74] ;  /* 0x0000740001e37983 */ /* 0x000f220000300800 */
[C---:B------:R-:W-:Y:S02]  /*e750*/  ISETP.LT.OR P3, PT, R34.reuse, 0xd9, !P0 ;  /* 0x000000d92200780c */ /* 0x040fe40004761670 */
[C---:B------:R-:W-:Y:S02]  /*e760*/  ISETP.LT.OR P5, PT, R34.reuse, 0xe1, !P1 ;  /* 0x000000e12200780c */ /* 0x040fe40004fa1670 */
[C---:B------:R-:W-:Y:S02]  /*e770*/  ISETP.LT.OR P6, PT, R34.reuse, 0xe2, !P1 ;  /* 0x000000e22200780c */ /* 0x040fe40004fc1670 */
[----:B------:R-:W-:-:S07]  /*e780*/  ISETP.LT.OR P4, PT, R34, 0xe2, !P0 ;  /* 0x000000e22200780c */ /* 0x000fce0004781670 */
[----:B------:R-:W-:Y:S01]  /*e790*/  @!P3 STG.E.U8 desc[UR22][R26.64+0xd8], R11 ;  /* 0x0000d80b1a00b986 */ /* 0x000fe2000c101116 */
[----:B------:R-:W-:-:S03]  /*e7a0*/  ISETP.LT.OR P3, PT, R34, 0xe1, !P0 ;  /* 0x000000e12200780c */ /* 0x000fc60004761670 */
[----:B------:R0:W-:Y:S01]  /*e7b0*/  @!P5 STG.E.U8 desc[UR22][R24.64+0xe0], R7 ;  /* 0x0000e0071800d986 */ /* 0x0001e2000c101116 */
[----:B------:R-:W-:-:S03]  /*e7c0*/  ISETP.LT.OR P5, PT, R34, 0xe9, !P1 ;  /* 0x000000e92200780c */ /* 0x000fc60004fa1670 */
[----:B------:R1:W-:Y:S01]  /*e7d0*/  @!P6 STG.E.U8 desc[UR22][R24.64+0xe1], R9 ;  /* 0x0000e1091800e986 */ /* 0x0003e2000c101116 */
[----:B------:R-:W-:Y:S02]  /*e7e0*/  ISETP.LT.OR P6, PT, R34, 0xea, !P1 ;  /* 0x000000ea2200780c */ /* 0x000fe40004fc1670 */
[----:B------:R-:W-:Y:S01]  /*e7f0*/  F2FP.SATFINITE.E5M2.F32.PACK_AB_MERGE_C R13, RZ, R4, RZ ;  /* 0x00000004ff0d723e */ /* 0x000fe200048060ff */
[----:B------:R1:W-:Y:S01]  /*e800*/  @!P4 STG.E.U8 desc[UR22][R26.64+0xe1], R5 ;  /* 0x0000e1051a00c986 */ /* 0x0003e2000c101116 */
[----:B0-----:R-:W-:-:S03]  /*e810*/  F2FP.SATFINITE.E5M2.F32.PACK_AB_MERGE_C R7, RZ, R2, RZ ;  /* 0x00000002ff07723e */ /* 0x001fc600048060ff */
[----:B------:R-:W-:Y:S01]  /*e820*/  @!P3 STG.E.U8 desc[UR22][R26.64+0xe0], R13 ;  /* 0x0000e00d1a00b986 */ /* 0x000fe2000c101116 */
[----:B-1----:R-:W-:-:S03]  /*e830*/  F2FP.SATFINITE.E5M2.F32.PACK_AB_MERGE_C R9, RZ, R3, RZ ;  /* 0x00000003ff09723e */ /* 0x002fc600048060ff */
[----:B------:R0:W-:Y:S01]  /*e840*/  @!P5 STG.E.U8 desc[UR22][R24.64+0xe8], R7 ;  /* 0x0000e8071800d986 */ /* 0x0001e2000c101116 */
[C---:B------:R-:W-:Y:S02]  /*e850*/  ISETP.LT.OR P3, PT, R34.reuse, 0xe9, !P0 ;  /* 0x000000e92200780c */ /* 0x040fe40004761670 */
[C---:B------:R-:W-:Y:S01]  /*e860*/  ISETP.LT.OR P4, PT, R34.reuse, 0xea, !P0 ;  /* 0x000000ea2200780c */ /* 0x040fe20004781670 */
[----:B------:R1:W-:Y:S01]  /*e870*/  @!P6 STG.E.U8 desc[UR22][R24.64+0xe9], R9 ;  /* 0x0000e9091800e986 */ /* 0x0003e2000c101116 */
[----:B------:R-:W-:Y:S01]  /*e880*/  ISETP.LT.OR P5, PT, R34, 0xf1, !P1 ;  /* 0x000000f12200780c */ /* 0x000fe20004fa1670 */
[----:B------:R-:W-:Y:S01]  /*e890*/  FMUL R2, R218, UR24 ;  /* 0x00000018da027c20 */ /* 0x000fe20008400000 */
[----:B------:R-:W-:Y:S02]  /*e8a0*/  ISETP.LT.OR P6, PT, R34, 0xf2, !P1 ;  /* 0x000000f22200780c */ /* 0x000fe40004fc1670 */
[----:B------:R-:W-:Y:S02]  /*e8b0*/  F2FP.SATFINITE.E5M2.F32.PACK_AB_MERGE_C R11, RZ, R0, RZ ;  /* 0x00000000ff0b723e */ /* 0x000fe400048060ff */
[----:B------:R-:W-:-:S03]  /*e8c0*/  F2FP.SATFINITE.E5M2.F32.PACK_AB_MERGE_C R5, RZ, R2, RZ ;  /* 0x00000002ff05723e */ /* 0x000fc600048060ff */
[----:B------:R-:W-:Y:S01]  /*e8d0*/  @!P3 STG.E.U8 desc[UR22][R26.64+0xe8], R11 ;  /* 0x0000e80b1a00b986 */ /* 0x000fe2000c101116 */
[----:B------:R-:W-:-:S03]  /*e8e0*/  ISETP.LT.OR P3, PT, R34, 0xf1, !P0 ;  /* 0x000000f12200780c */ /* 0x000fc60004761670 */
[----:B------:R-:W-:Y:S01]  /*e8f0*/  @!P4 STG.E.U8 desc[UR22][R26.64+0xe9], R5 ;  /* 0x0000e9051a00c986 */ /* 0x000fe2000c101116 */
[C---:B------:R-:W-:Y:S02]  /*e900*/  ISETP.LT.OR P4, PT, R34.reuse, 0xf9, !P1 ;  /* 0x000000f92200780c */ /* 0x040fe40004f81670 */
[----:B------:R-:W-:Y:S01]  /*e910*/  ISETP.LT.OR P1, PT, R34, 0xfa, !P1 ;  /* 0x000000fa2200780c */ /* 0x000fe20004f21670 */
[----:B------:R-:W-:-:S05]  /*e920*/  FMUL R0, R220, UR24 ;  /* 0x00000018dc007c20 */ /* 0x000fca0008400000 */
[----:B0-----:R-:W-:-:S05]  /*e930*/  F2FP.SATFINITE.E5M2.F32.PACK_AB_MERGE_C R7, RZ, R0, RZ ;  /* 0x00000000ff07723e */ /* 0x001fca00048060ff */
[----:B------:R0:W-:Y:S01]  /*e940*/  @!P5 STG.E.U8 desc[UR22][R24.64+0xf0], R7 ;  /* 0x0000f0071800d986 */ /* 0x0001e2000c101116 */
[----:B------:R-:W-:-:S05]  /*e950*/  FMUL R3, R221, UR24 ;  /* 0x00000018dd037c20 */ /* 0x000fca0008400000 */
[----:B-1----:R-:W-:Y:S02]  /*e960*/  F2FP.SATFINITE.E5M2.F32.PACK_AB_MERGE_C R9, RZ, R3, RZ ;  /* 0x00000003ff09723e */ /* 0x002fe400048060ff */
[----:B------:R-:W-:-:S03]  /*e970*/  ISETP.LT.OR P5, PT, R34, 0xf2, !P0 ;  /* 0x000000f22200780c */ /* 0x000fc600047a1670 */
[----:B------:R1:W-:Y:S01]  /*e980*/  @!P6 STG.E.U8 desc[UR22][R24.64+0xf1], R9 ;  /* 0x0000f1091800e986 */ /* 0x0003e2000c101116 */
[C---:B------:R-:W-:Y:S02]  /*e990*/  ISETP.LT.OR P6, PT, R34.reuse, 0xf9, !P0 ;  /* 0x000000f92200780c */ /* 0x040fe400047c1670 */
[----:B------:R-:W-:Y:S01]  /*e9a0*/  ISETP.LT.OR P0, PT, R34, 0xfa, !P0 ;  /* 0x000000fa2200780c */ /* 0x000fe20004701670 */
[----:B------:R-:W-:-:S05]  /*e9b0*/  FMUL R0, R223, UR24 ;  /* 0x00000018df007c20 */ /* 0x000fca0008400000 */
[----:B------:R-:W-:-:S05]  /*e9c0*/  F2FP.SATFINITE.E5M2.F32.PACK_AB_MERGE_C R13, RZ, R0, RZ ;  /* 0x00000000ff0d723e */ /* 0x000fca00048060ff */
[----:B------:R0:W-:Y:S01]  /*e9d0*/  @!P3 STG.E.U8 desc[UR22][R26.64+0xf0], R13 ;  /* 0x0000f00d1a00b986 */ /* 0x0001e2000c101116 */
[----:B---3--:R-:W-:Y:S01]  /*e9e0*/  FMUL R0, R222, UR24 ;  /* 0x00000018de007c20 */ /* 0x008fe20008400000 */
[----:B--2---:R-:W-:Y:S01]  /*e9f0*/  FMUL R2, R224, UR24 ;  /* 0x00000018e0027c20 */ /* 0x004fe20008400000 */
[----:B----4-:R-:W-:-:S03]  /*ea00*/  FMUL R3, R225, UR24 ;  /* 0x00000018e1037c20 */ /* 0x010fc60008400000 */
[----:B0-----:R-:W-:Y:S01]  /*ea10*/  F2FP.SATFINITE.E5M2.F32.PACK_AB_MERGE_C R7, RZ, R0, RZ ;  /* 0x00000000ff07723e */ /* 0x001fe200048060ff */
[----:B------:R-:W-:Y:S01]  /*ea20*/  FMUL R4, R226, UR24 ;  /* 0x00000018e2047c20 */ /* 0x000fe20008400000 */
[----:B------:R-:W-:Y:S01]  /*ea30*/  FMUL R5, R227, UR24 ;  /* 0x00000018e3057c20 */ /* 0x000fe20008400000 */
[----:B-1----:R-:W-:Y:S02]  /*ea40*/  F2FP.SATFINITE.E5M2.F32.PACK_AB_MERGE_C R9, RZ, R2, RZ ;  /* 0x00000002ff09723e */ /* 0x002fe400048060ff */
[----:B------:R-:W-:Y:S02]  /*ea50*/  F2FP.SATFINITE.E5M2.F32.PACK_AB_MERGE_C R3, RZ, R3, RZ ;  /* 0x00000003ff03723e */ /* 0x000fe400048060ff */
[----:B------:R-:W-:Y:S02]  /*ea60*/  F2FP.SATFINITE.E5M2.F32.PACK_AB_MERGE_C R11, RZ, R4, RZ ;  /* 0x00000004ff0b723e */ /* 0x000fe400048060ff */
[----:B------:R-:W-:Y:S01]  /*ea70*/  F2FP.SATFINITE.E5M2.F32.PACK_AB_MERGE_C R5, RZ, R5, RZ ;  /* 0x00000005ff05723e */ /* 0x000fe200048060ff */
[----:B------:R0:W-:Y:S04]  /*ea80*/  @!P5 STG.E.U8 desc[UR22][R26.64+0xf1], R7 ;  /* 0x0000f1071a00d986 */ /* 0x0001e8000c101116 */
[----:B------:R0:W-:Y:S04]  /*ea90*/  @!P4 STG.E.U8 desc[UR22][R24.64+0xf8], R9 ;  /* 0x0000f8091800c986 */ /* 0x0001e8000c101116 */
[----:B------:R0:W-:Y:S04]  /*eaa0*/  @!P1 STG.E.U8 desc[UR22][R24.64+0xf9], R3 ;  /* 0x0000f90318009986 */ /* 0x0001e8000c101116 */
[----:B------:R0:W-:Y:S04]  /*eab0*/  @!P6 STG.E.U8 desc[UR22][R26.64+0xf8], R11 ;  /* 0x0000f80b1a00e986 */ /* 0x0001e8000c101116 */
[----:B------:R0:W-:Y:S02]  /*eac0*/  @!P0 STG.E.U8 desc[UR22][R26.64+0xf9], R5 ;  /* 0x0000f9051a008986 */ /* 0x0001e4000c101116 */
.L_x_298:
[----:B------:R-:W-:Y:S05]  /*ead0*/  BSYNC B0 ;  /* 0x0000000000007941 */ /* 0x000fea0003800000 */
.L_x_40:
[----:B------:R-:W2:Y:S01]  /*eae0*/  LDL.LU R22, [R1+0x84] ;  /* 0x0000840001167983 */ /* 0x000ea20000300800 */
[----:B0-----:R-:W-:Y:S01]  /*eaf0*/  IMAD.U32 R3, RZ, RZ, UR18 ;  /* 0x00000012ff037e24 */ /* 0x001fe2000f8e00ff */
[----:B------:R-:W-:Y:S02]  /*eb00*/  ULDC.64 UR6, c[0x0][0x650] ;  /* 0x0001940000067ab9 */ /* 0x000fe40000000a00 */
[----:B------:R-:W3:Y:S01]  /*eb10*/  LDL.LU R19, [R1+0x88] ;  /* 0x0000880001137983 */ /* 0x000ee20000300800 */
[----:B-----5:R-:W-:Y:S01]  /*eb20*/  IMAD.U32 R0, RZ, RZ, UR20 ;  /* 0x00000014ff007e24 */ /* 0x020fe2000f8e00ff */
[----:B------:R0:W-:Y:S01]  /*eb30*/  SYNCS.ARRIVE.TRANS64.A1T0 RZ, [R3+UR29], RZ ;  /* 0x000000ff03ff79a7 */ /* 0x0001e2000810001d */
[----:B------:R-:W-:Y:S02]  /*eb40*/  IMAD.U32 R2, RZ, RZ, UR20 ;  /* 0x00000014ff027e24 */ /* 0x000fe4000f8e00ff */
[----:B------:R-:W-:Y:S02]  /*eb50*/  IMAD.MOV.U32 R4, RZ, RZ, -0x1 ;  /* 0xffffffffff047424 */ /* 0x000fe400078e00ff */
[----:B0-----:R-:W-:Y:S01]  /*eb60*/  IMAD.U32 R3, RZ, RZ, UR15 ;  /* 0x0000000fff037e24 */ /* 0x001fe2000f8e00ff */
[----:B---3--:R-:W-:-:S02]  /*eb70*/  LEA R19, P0, R0, R19, 0x1 ;  /* 0x0000001300137211 */ /* 0x008fc400078008ff */
[----:B------:R-:W-:Y:S02]  /*eb80*/  PRMT R0, RZ, 0x7610, R0 ;  /* 0x00007610ff007816 */ /* 0x000fe40000000000 */
[----:B--2---:R-:W-:Y:S01]  /*eb90*/  LEA.HI.X R22, R2, R22, R3, 0x1, P0 ;  /* 0x0000001602167211 */ /* 0x004fe200000f0c03 */
[----:B------:R-:W-:Y:S01]  /*eba0*/  IMAD.MOV.U32 R2, RZ, RZ, -0x1 ;  /* 0xffffffffff027424 */ /* 0x000fe200078e00ff */
[----:B------:R0:W-:Y:S01]  /*ebb0*/  STL [R1+0x88], R19 ;  /* 0x0000881301007387 */ /* 0x0001e20000100800 */
[----:B------:R-:W-:Y:S01]  /*ebc0*/  IMAD.MOV.U32 R3, RZ, RZ, -0x1 ;  /* 0xffffffffff037424 */ /* 0x000fe200078e00ff */
[----:B------:R-:W-:Y:S02]  /*ebd0*/  ISETP.GE.U32.AND P0, PT, R19, UR6, PT ;  /* 0x0000000613007c0c */ /* 0x000fe4000bf06070 */
[----:B------:R0:W-:Y:S02]  /*ebe0*/  STL [R1+0x84], R22 ;  /* 0x0000841601007387 */ /* 0x0001e40000100800 */
[----:B------:R-:W-:-:S02]  /*ebf0*/  ISETP.GE.U32.AND.EX P0, PT, R22, UR7, PT, P0 ;  /* 0x0000000716007c0c */ /* 0x000fc4000bf06100 */
[----:B------:R0:W-:Y:S04]  /*ec00*/  STL [R1+0x8c], R4 ;  /* 0x00008c0401007387 */ /* 0x0001e80000100800 */
[----:B------:R0:W-:Y:S04]  /*ec10*/  STL [R1+0x7c], R2 ;  /* 0x00007c0201007387 */ /* 0x0001e80000100800 */
[----:B------:R0:W-:Y:S03]  /*ec20*/  STL [R1+0x90], R3 ;  /* 0x0000900301007387 */ /* 0x0001e60000100800 */
[----:B------:R-:W-:Y:S05]  /*ec30*/  @P0 BRA `(.L_x_299) ;  /* 0x0000000400740947 */ /* 0x000fea0003800000 */
[----:B------:R-:W2:Y:S01]  /*ec40*/  S2R R14, SR_CTAID.X ;  /* 0x00000000000e7919 */ /* 0x000ea20000002500 */
[----:B------:R-:W3:Y:S01]  /*ec50*/  LDC.64 R8, c[0x0][0x628] ;  /* 0x00018a00ff087b82 */ /* 0x000ee20000000a00 */
[----:B------:R-:W-:Y:S01]  /*ec60*/  ULDC UR6, c[0x0][0x150] ;  /* 0x0000540000067ab9 */ /* 0x000fe20000000800 */
[----:B------:R-:W-:Y:S01]  /*ec70*/  IMAD.MOV.U32 R6, RZ, RZ, R19 ;  /* 0x000000ffff067224 */ /* 0x000fe200078e0013 */
[----:B------:R-:W0:Y:S01]  /*ec80*/  S2R R16, SR_CTAID.Y ;  /* 0x0000000000107919 */ /* 0x000e220000002600 */
[----:B------:R-:W-:-:S04]  /*ec90*/  IMAD.MOV.U32 R7, RZ, RZ, R22 ;  /* 0x000000ffff077224 */ /* 0x000fc800078e0016 */
[----:B------:R-:W0:Y:S08]  /*eca0*/  LDC R17, c[0x0][0x144] ;  /* 0x00005100ff117b82 */ /* 0x000e300000000800 */
[----:B------:R-:W0:Y:S08]  /*ecb0*/  LDC R10, c[0x0][0x630] ;  /* 0x00018c00ff0a7b82 */ /* 0x000e300000000800 */
[----:B------:R-:W0:Y:S01]  /*ecc0*/  LDC.64 R12, c[0x0][0x620] ;  /* 0x00018800ff0c7b82 */ /* 0x000e220000000a00 */
[----:B---3--:R-:W-:-:S04]  /*ecd0*/  ISETP.NE.U32.AND P0, PT, R8, RZ, PT ;  /* 0x000000ff0800720c */ /* 0x008fc80003f05070 */
[----:B------:R-:W-:Y:S02]  /*ece0*/  ISETP.NE.AND.EX P0, PT, R9, RZ, PT, P0 ;  /* 0x000000ff0900720c */ /* 0x000fe40003f05300 */
[----:B--2---:R-:W-:-:S05]  /*ecf0*/  I2FP.F32.U32 R0, R14 ;  /* 0x0000000e00007245 */ /* 0x004fca0000201000 */
[----:B------:R-:W-:-:S04]  /*ed00*/  FMUL R0, R0, UR6 ;  /* 0x0000000600007c20 */ /* 0x000fc80008400000 */
[----:B------:R2:W3:Y:S02]  /*ed10*/  F2I.U32.TRUNC.NTZ R15, R0 ;  /* 0x00000000000f7305 */ /* 0x0004e4000020f000 */
[----:B------:R-:W-:Y:S05]  /*ed20*/  @!P0 BRA `(.L_x_300) ;  /* 0x0000000000288947 */ /* 0x000fea0003800000 */
[----:B--2---:R-:W2:Y:S02]  /*ed30*/  LDC R0, c[0x0][0x634] ;  /* 0x00018d00ff007b82 */ /* 0x004ea40000000800 */
[----:B--2---:R-:W-:-:S05]  /*ed40*/  IADD3 R7, P0, R19, R0, RZ ;  /* 0x0000000013077210 */ /* 0x004fca0007f1e0ff */
[----:B------:R-:W-:-:S04]  /*ed50*/  IMAD.X R11, RZ, RZ, R22, P0 ;  /* 0x000000ffff0b7224 */ /* 0x000fc800000e0616 */
[----:B0-----:R-:W-:-:S04]  /*ed60*/  IMAD.WIDE.U32 R2, R11, R8, RZ ;  /* 0x000000080b027225 */ /* 0x001fc800078e00ff */
[----:B------:R-:W-:-:S04]  /*ed70*/  IMAD.WIDE.U32 R4, P0, R7, R9, R2 ;  /* 0x0000000907047225 */ /* 0x000fc80007800002 */
[----:B------:R-:W-:-:S04]  /*ed80*/  IMAD.WIDE.U32 R2, R7, R8, RZ ;  /* 0x0000000807027225 */ /* 0x000fc800078e00ff */
[----:B------:R-:W-:Y:S01]  /*ed90*/  IMAD.X R7, RZ, RZ, RZ, P0 ;  /* 0x000000ffff077224 */ /* 0x000fe200000e06ff */
[----:B------:R-:W-:Y:S01]  /*eda0*/  IADD3 RZ, P0, R3, R4, RZ ;  /* 0x0000000403ff7210 */ /* 0x000fe20007f1e0ff */
[----:B------:R-:W-:-:S04]  /*edb0*/  IMAD.MOV.U32 R6, RZ, RZ, R5 ;  /* 0x000000ffff067224 */ /* 0x000fc800078e0005 */
[----:B------:R-:W-:-:S08]  /*edc0*/  IMAD.WIDE.U32.X R6, R11, R9, R6, P0 ;  /* 0x000000090b067225 */ /* 0x000fd000000e0406 */
.L_x_300:
[-CC-:B0-----:R-:W-:Y:S01]  /*edd0*/  SHF.R.U64 R11, R6, R10.reuse, R7.reuse ;  /* 0x0000000a060b7219 */ /* 0x181fe20000001207 */
[----:B------:R-:W0:Y:S01]  /*ede0*/  LDC.64 R20, c[0x0][0x640] ;  /* 0x00019000ff147b82 */ /* 0x000e220000000a00 */
[----:B--2---:R-:W-:Y:S01]  /*edf0*/  SHF.R.U32.HI R0, RZ, R10, R7 ;  /* 0x0000000aff007219 */ /* 0x004fe20000011607 */
[----:B------:R-:W-:Y:S01]  /*ee00*/  IMAD.MOV.U32 R2, RZ, RZ, R19 ;  /* 0x000000ffff027224 */ /* 0x000fe200078e0013 */
[----:B------:R-:W-:Y:S01]  /*ee10*/  IADD3 R5, P0, RZ, -R11, RZ ;  /* 0x8000000bff057210 */ /* 0x000fe20007f1e0ff */
[----:B---3--:R-:W-:Y:S01]  /*ee20*/  IMAD.MOV R15, RZ, RZ, -R15 ;  /* 0x000000ffff0f7224 */ /* 0x008fe200078e0a0f */
[----:B------:R-:W-:Y:S01]  /*ee30*/  ULDC UR6, c[0x0][0x154] ;  /* 0x0000550000067ab9 */ /* 0x000fe20000000800 */
[----:B------:R-:W-:Y:S02]  /*ee40*/  IMAD.MOV.U32 R7, RZ, RZ, 0x1 ;  /* 0x00000001ff077424 */ /* 0x000fe400078e00ff */
[----:B------:R-:W2:Y:S01]  /*ee50*/  LDC R4, c[0x0][0x618] ;  /* 0x00018600ff047b82 */ /* 0x000ea20000000800 */
[----:B------:R-:W-:-:S02]  /*ee60*/  IMAD.X R3, RZ, RZ, ~R0, P0 ;  /* 0x000000ffff037224 */ /* 0x000fc400000e0e00 */
[----:B------:R-:W-:Y:S02]  /*ee70*/  IMAD R17, R17, R15, R14 ;  /* 0x0000000f11117224 */ /* 0x000fe400078e020e */
[-C--:B------:R-:W-:Y:S02]  /*ee80*/  IMAD R0, R3, R12.reuse, RZ ;  /* 0x0000000c03007224 */ /* 0x080fe400078e02ff */
[----:B------:R-:W-:Y:S01]  /*ee90*/  IMAD.MOV.U32 R3, RZ, RZ, R22 ;  /* 0x000000ffff037224 */ /* 0x000fe200078e0016 */
[----:B------:R-:W3:Y:S01]  /*eea0*/  LDC R6, c[0x0][0x608] ;  /* 0x00018200ff067b82 */ /* 0x000ee20000000800 */
[----:B------:R-:W-:-:S04]  /*eeb0*/  IMAD.WIDE.U32 R2, R5, R12, R2 ;  /* 0x0000000c05027225 */ /* 0x000fc800078e0002 */
[----:B------:R-:W-:-:S03]  /*eec0*/  IMAD R5, R5, R13, R0 ;  /* 0x0000000d05057224 */ /* 0x000fc600078e0200 */
[----:B------:R-:W5:Y:S01]  /*eed0*/  LDC R18, c[0x0][0x658] ;  /* 0x00019600ff127b82 */ /* 0x000f620000000800 */
[----:B------:R-:W-:Y:S01]  /*eee0*/  I2FP.F32.U32 R0, R16 ;  /* 0x0000001000007245 */ /* 0x000fe20000201000 */
[----:B------:R-:W-:Y:S01]  /*eef0*/  IMAD.IADD R3, R3, 0x1, R5 ;  /* 0x0000000103037824 */ /* 0x000fe200078e0205 */
[----:B0-----:R-:W-:Y:S01]  /*ef00*/  ISETP.NE.U32.AND P0, PT, R20, RZ, PT ;  /* 0x000000ff1400720c */ /* 0x001fe20003f05070 */
[----:B------:R-:W-:Y:S02]  /*ef10*/  IMAD.MOV.U32 R5, RZ, RZ, -0x1 ;  /* 0xffffffffff057424 */ /* 0x000fe400078e00ff */
[----:B------:R-:W-:Y:S02]  /*ef20*/  FMUL R0, R0, UR6 ;  /* 0x0000000600007c20 */ /* 0x000fe40008400000 */
[----:B------:R-:W0:Y:S01]  /*ef30*/  LDC R15, c[0x0][0x148] ;  /* 0x00005200ff0f7b82 */ /* 0x000e220000000800 */
[----:B--2---:R-:W-:Y:S01]  /*ef40*/  SHF.R.U64 R10, R2, R4, R3 ;  /* 0x00000004020a7219 */ /* 0x004fe20000001203 */
[----:B------:R2:W0:Y:S01]  /*ef50*/  F2I.U32.TRUNC.NTZ R13, R0 ;  /* 0x00000000000d7305 */ /* 0x000422000020f000 */
[----:B------:R-:W-:-:S02]  /*ef60*/  ISETP.NE.AND.EX P0, PT, R21, RZ, PT, P0 ;  /* 0x000000ff1500720c */ /* 0x000fc40003f05300 */
[----:B------:R-:W-:-:S03]  /*ef70*/  SHF.R.U32.HI R3, RZ, R4, R3 ;  /* 0x00000004ff037219 */ /* 0x000fc60000011603 */
[----:B------:R-:W0:Y:S01]  /*ef80*/  LDC R14, c[0x0][0x600] ;  /* 0x00018000ff0e7b82 */ /* 0x000e220000000800 */
[-CC-:B---3--:R-:W-:Y:S02]  /*ef90*/  SHF.R.U64 R8, R10, R6.reuse, R3.reuse ;  /* 0x000000060a087219 */ /* 0x188fe40000001203 */
[----:B------:R-:W-:-:S05]  /*efa0*/  SHF.R.U32.HI R3, RZ, R6, R3 ;  /* 0x00000006ff037219 */ /* 0x000fca0000011603 */
[----:B------:R-:W3:Y:S01]  /*efb0*/  LDC R22, c[0x0][0x648] ;  /* 0x00019200ff167b82 */ /* 0x000ee20000000800 */
[-CC-:B-----5:R-:W-:Y:S02]  /*efc0*/  SHF.R.U64 R12, R8, R18.reuse, R3.reuse ;  /* 0x00000012080c7219 */ /* 0x1a0fe40000001203 */
[-C--:B------:R-:W-:Y:S02]  /*efd0*/  SHF.L.U32 R5, R5, R18.reuse, RZ ;  /* 0x0000001205057219 */ /* 0x080fe400000006ff */
[-C--:B------:R-:W-:Y:S01]  /*efe0*/  SHF.R.U32.HI R3, RZ, R18.reuse, R3 ;  /* 0x00000012ff037219 */ /* 0x080fe20000011603 */
[----:B------:R-:W-:Y:S01]  /*eff0*/  IMAD.MOV.U32 R2, RZ, RZ, R12 ;  /* 0x000000ffff027224 */ /* 0x000fe200078e000c */
[----:B------:R-:W-:Y:S01]  /*f000*/  SHF.L.U32 R18, R7, R18, RZ ;  /* 0x0000001207127219 */ /* 0x000fe200000006ff */
[----:B------:R-:W0:Y:S01]  /*f010*/  LDC R23, c[0x0][0x638] ;  /* 0x00018e00ff177b82 */ /* 0x000e220000000800 */
[----:B------:R-:W-:-:S07]  /*f020*/  LOP3.LUT R19, RZ, R5, RZ, 0x33, !PT ;  /* 0x00000005ff137212 */ /* 0x000fce00078e33ff */
[----:B------:R-:W0:Y:S01]  /*f030*/  LDC R24, c[0x0][0x610] ;  /* 0x00018400ff187b82 */ /* 0x000e220000000800 */
[----:B--2---:R-:W-:Y:S05]  /*f040*/  @!P0 BRA `(.L_x_301) ;  /* 0x0000000000288947 */ /* 0x004fea0003800000 */
[----:B------:R-:W2:Y:S02]  /*f050*/  LDC R7, c[0x0][0x64c] ;  /* 0x00019300ff077b82 */ /* 0x000ea40000000800 */
[----:B--2---:R-:W-:-:S05]  /*f060*/  IADD3 R7, P0, R12, R7, RZ ;  /* 0x000000070c077210 */ /* 0x004fca0007f1e0ff */
        /* <DEDUP_REMOVED lines=8> */
.L_x_301:
[----:B---3--:R-:W-:Y:S01]  /*f0f0*/  SHF.R.U64 R0, R2, R22, R3 ;  /* 0x0000001602007219 */ /* 0x008fe20000001203 */
[----:B0-----:R-:W-:Y:S01]  /*f100*/  VIADD R7, R14, 0xffffffff ;  /* 0xffffffff0e077836 */ /* 0x001fe20000000000 */
[----:B------:R-:W-:Y:S01]  /*f110*/  LOP3.LUT R5, R8, R19, RZ, 0xc0, !PT ;  /* 0x0000001308057212 */ /* 0x000fe200078ec0ff */
[----:B------:R-:W-:Y:S02]  /*f120*/  IMAD.MOV R13, RZ, RZ, -R13 ;  /* 0x000000ffff0d7224 */ /* 0x000fe400078e0a0d */
[----:B------:R-:W-:Y:S02]  /*f130*/  IMAD.MOV R3, RZ, RZ, -R0 ;  /* 0x000000ffff037224 */ /* 0x000fe400078e0a00 */
[----:B------:R-:W-:Y:S01]  /*f140*/  IMAD R2, R18, R0, R5 ;  /* 0x0000000012027224 */ /* 0x000fe200078e0205 */
[----:B------:R-:W-:Y:S01]  /*f150*/  LOP3.LUT R5, R10, R7, RZ, 0xc0, !PT ;  /* 0x000000070a057212 */ /* 0x000fe200078ec0ff */
[----:B------:R-:W-:Y:S02]  /*f160*/  @P2 IMAD R17, R15, R13, R16 ;  /* 0x0000000d0f112224 */ /* 0x000fe400078e0210 */
[----:B------:R-:W-:-:S02]  /*f170*/  IMAD R0, R3, R23, R12 ;  /* 0x0000001703007224 */ /* 0x000fc400078e020c */
[----:B------:R-:W-:Y:S02]  /*f180*/  IMAD.MOV.U32 R4, RZ, RZ, 0x1 ;  /* 0x00000001ff047424 */ /* 0x000fe400078e00ff */
[----:B------:R-:W-:Y:S02]  /*f190*/  IMAD R2, R2, R24, R17 ;  /* 0x0000001802027224 */ /* 0x000fe400078e0211 */
[----:B------:R-:W-:Y:S01]  /*f1a0*/  IMAD R3, R0, R14, R5 ;  /* 0x0000000e00037224 */ /* 0x000fe200078e0205 */
[----:B------:R-:W-:-:S04]  /*f1b0*/  PRMT R0, R4, 0x7610, R0 ;  /* 0x0000761004007816 */ /* 0x000fc80000000000 */
[----:B------:R-:W-:Y:S02]  /*f1c0*/  SEL R4, R3, R2, !P2 ;  /* 0x0000000203047207 */ /* 0x000fe40005000000 */
[----:B------:R-:W-:-:S03]  /*f1d0*/  SEL R2, R2, R3, !P2 ;  /* 0x0000000302027207 */ /* 0x000fc60005000000 */
[----:B------:R2:W-:Y:S04]  /*f1e0*/  STL [R1+0x90], R4 ;  /* 0x0000900401007387 */ /* 0x0005e80000100800 */
[----:B------:R2:W-:Y:S04]  /*f1f0*/  STL [R1+0x7c], R11 ;  /* 0x00007c0b01007387 */ /* 0x0005e80000100800 */
[----:B------:R2:W-:Y:S02]  /*f200*/  STL [R1+0x8c], R2 ;  /* 0x00008c0201007387 */ /* 0x0005e40000100800 */
.L_x_299:
[----:B------:R-:W-:Y:S01]  /*f210*/  LOP3.LUT P0, RZ, R0, 0xff, RZ, 0xc0, !PT ;  /* 0x000000ff00ff7812 */ /* 0x000fe2000780c0ff */
[----:B------:R-:W-:-:S12]  /*f220*/  ULOP3.LUT UR30, UR30, 0x1, URZ, 0x3c, !UPT ;  /* 0x000000011e1e7892 */ /* 0x000fd8000f8e3c3f */
[----:B------:R-:W-:Y:S05]  /*f230*/  @P0 BRA `(.L_x_302) ;  /* 0xffffff2400a80947 */ /* 0x000fea000383ffff */
[----:B------:R-:W-:Y:S05]  /*f240*/  EXIT ;  /* 0x000000000000794d */ /* 0x000fea0003800000 */
.L_x_18:
[----:B------:R-:W-:-:S08]  /*f250*/  ISETP.NE.AND P0, PT, RZ, UR6, PT ;  /* 0x00000006ff007c0c */ /* 0x000fd0000bf05270 */
[----:B0123--:R-:W0:-:S00]  /*f260*/  USETMAXREG.DEALLOC.CTAPOOL 0x28 ;  /* 0x00000028000079c8 */ /* 0x00fe0000080e0500 */
[----:B------:R-:W-:Y:S05]  /*f270*/  @P0 EXIT ;  /* 0x000000000000094d */ /* 0x000fea0003800000 */
[----:B0-----:R-:W-:Y:S01]  /*f280*/  LOP3.LUT P0, RZ, R0, 0xff, RZ, 0xc0, !PT ;  /* 0x000000ff00ff7812 */ /* 0x001fe2000780c0ff */
[----:B------:R-:W-:Y:S02]  /*f290*/  IMAD.MOV.U32 R0, RZ, RZ, 0x1 ;  /* 0x00000001ff007424 */ /* 0x000fe400078e00ff */
[----:B------:R-:W-:-:S10]  /*f2a0*/  IMAD.MOV.U32 R8, RZ, RZ, RZ ;  /* 0x000000ffff087224 */ /* 0x000fd400078e00ff */
[----:B------:R-:W-:Y:S05]  /*f2b0*/  @!P0 BRA `(.L_x_303) ;  /* 0x0000000c00ac8947 */ /* 0x000fea0003800000 */
[----:B------:R-:W0:Y:S01]  /*f2c0*/  S2UR UR5, SR_CgaCtaId ;  /* 0x00000000000579c3 */ /* 0x000e220000008800 */
[----:B------:R-:W-:Y:S01]  /*f2d0*/  ULDC UR17, c[0x0][0x658] ;  /* 0x0001960000117ab9 */ /* 0x000fe20000000800 */
[----:B------:R-:W-:Y:S01]  /*f2e0*/  UMOV UR6, 0xffffffff ;  /* 0xffffffff00067882 */ /* 0x000fe20000000000 */
[----:B------:R-:W-:Y:S01]  /*f2f0*/  UMOV UR9, 0x1 ;  /* 0x0000000100097882 */ /* 0x000fe20000000000 */
[----:B------:R-:W-:Y:S01]  /*f300*/  USHF.L.U32 UR6, UR6, UR17, URZ ;  /* 0x0000001106067299 */ /* 0x000fe2000800063f */
[----:B------:R-:W-:Y:S01]  /*f310*/  LOP3.LUT P0, RZ, R2, 0x1f, RZ, 0xc0, !PT ;  /* 0x0000001f02ff7812 */ /* 0x000fe2000780c0ff */
[----:B------:R-:W-:Y:S01]  /*f320*/  BSSY B0, `(.L_x_303) ;  /* 0x00000e4000007945 */ /* 0x000fe20003800000 */
[C---:B------:R-:W-:Y:S01]  /*f330*/  ISETP.NE.AND P3, PT, R3.reuse, RZ, PT ;  /* 0x000000ff0300720c */ /* 0x040fe20003f65270 */
[----:B------:R-:W-:Y:S01]  /*f340*/  ULOP3.LUT UR22, URZ, UR6, URZ, 0x33, !UPT ;  /* 0x000000063f167292 */ /* 0x000fe2000f8e333f */
[----:B------:R-:W-:Y:S01]  /*f350*/  ISETP.NE.OR P0, PT, R3, RZ, !P0 ;  /* 0x000000ff0300720c */ /* 0x000fe20004705670 */
[----:B------:R-:W-:Y:S01]  /*f360*/  IMAD.MOV.U32 R9, RZ, RZ, 0x1 ;  /* 0x00000001ff097424 */ /* 0x000fe200078e00ff */
[----:B------:R-:W-:Y:S01]  /*f370*/  ULDC UR16, c[0x0][0x600] ;  /* 0x0001800000107ab9 */ /* 0x000fe20000000800 */
[----:B------:R-:W-:Y:S01]  /*f380*/  IMAD.MOV.U32 R0, RZ, RZ, 0x1 ;  /* 0x00000001ff007424 */ /* 0x000fe200078e00ff */
[----:B------:R-:W-:Y:S01]  /*f390*/  UMOV UR24, 0x1111 ;  /* 0x0000111100187882 */ /* 0x000fe20000000000 */
[----:B------:R-:W-:Y:S01]  /*f3a0*/  IMAD.MOV.U32 R8, RZ, RZ, RZ ;  /* 0x000000ffff087224 */ /* 0x000fe200078e00ff */
[----:B------:R-:W-:-:S02]  /*f3b0*/  UIADD3 UR32, UR14, 0x1, URZ ;  /* 0x000000010e207890 */ /* 0x000fc4000fffe03f */
[----:B------:R-:W-:Y:S02]  /*f3c0*/  ULOP3.LUT UR33, UR13, 0x2, URZ, 0xfc, !UPT ;  /* 0x000000020d217892 */ /* 0x000fe4000f8efc3f */
[----:B------:R-:W-:Y:S02]  /*f3d0*/  UIADD3 UR16, UR16, -0x1, URZ ;  /* 0xffffffff10107890 */ /* 0x000fe4000fffe03f */
[----:B------:R-:W-:Y:S01]  /*f3e0*/  USHF.L.U32 UR17, UR9, UR17, URZ ;  /* 0x0000001109117299 */ /* 0x000fe2000800063f */
[----:B------:R-:W-:Y:S01]  /*f3f0*/  ULDC.64 UR28, c[0x0][0x198] ;  /* 0x00006600001c7ab9 */ /* 0x000fe20000000a00 */
[----:B0-----:R-:W-:Y:S02]  /*f400*/  USHF.R.U32.HI UR34, URZ, 0x2, UR5 ;  /* 0x000000023f227899 */ /* 0x001fe40008011605 */
[----:B------:R-:W-:Y:S02]  /*f410*/  ULOP3.LUT UR4, UR5, 0x3, URZ, 0xc0, !UPT ;  /* 0x0000000305047892 */ /* 0x000fe4000f8ec03f */
[----:B------:R-:W-:-:S02]  /*f420*/  USHF.L.U32 UR18, UR5, 0x6, URZ ;  /* 0x0000000605127899 */ /* 0x000fc4000800063f */
[----:B------:R-:W-:Y:S02]  /*f430*/  USHF.L.U32 UR19, UR5, 0xc, URZ ;  /* 0x0000000c05137899 */ /* 0x000fe4000800063f */
[----:B------:R-:W-:Y:S02]  /*f440*/  ULOP3.LUT UR5, UR5, 0xfffffffc, URZ, 0xc0, !UPT ;  /* 0xfffffffc05057892 */ /* 0x000fe4000f8ec03f */
[----:B------:R-:W-:Y:S02]  /*f450*/  UISETP.GT.U32.AND UP0, UPT, UR4, 0xffff, UPT ;  /* 0x0000ffff0400788c */ /* 0x000fe4000bf04070 */
[----:B------:R-:W-:Y:S02]  /*f460*/  ULOP3.LUT UR7, UR5, 0x1, URZ, 0xfc, !UPT ;  /* 0x0000000105077892 */ /* 0x000fe4000f8efc3f */
[----:B------:R-:W-:Y:S02]  /*f470*/  ULOP3.LUT UR8, UR5, 0x2, URZ, 0xfc, !UPT ;  /* 0x0000000205087892 */ /* 0x000fe4000f8efc3f */
[----:B------:R-:W-:-:S02]  /*f480*/  USHF.L.U32 UR6, UR9, UR5, URZ ;  /* 0x0000000509067299 */ /* 0x000fc4000800063f */
[----:B------:R-:W-:Y:S02]  /*f490*/  ULOP3.LUT UR5, UR5, 0x3, URZ, 0xfc, !UPT ;  /* 0x0000000305057892 */ /* 0x000fe4000f8efc3f */
[----:B------:R-:W-:Y:S02]  /*f4a0*/  USHF.L.U32 UR7, UR9, UR7, URZ ;  /* 0x0000000709077299 */ /* 0x000fe4000800063f */
[----:B------:R-:W-:Y:S02]  /*f4b0*/  USHF.L.U32 UR8, UR9, UR8, URZ ;  /* 0x0000000809087299 */ /* 0x000fe4000800063f */
[----:B------:R-:W-:Y:S02]  /*f4c0*/  USEL UR4, UR4, 0xffff, !UP0 ;  /* 0x0000ffff04047887 */ /* 0x000fe4000c000000 */
[----:B------:R-:W-:Y:S02]  /*f4d0*/  USHF.L.U32 UR5, UR9, UR5, URZ ;  /* 0x0000000509057299 */ /* 0x000fe4000800063f */
[----:B------:R-:W-:-:S02]  /*f4e0*/  ULOP3.LUT UR6, UR8, UR6, UR7, 0xfe, !UPT ;  /* 0x0000000608067292 */ /* 0x000fc4000f8efe07 */
[----:B------:R-:W-:Y:S02]  /*f4f0*/  ULOP3.LUT UR4, UR4, 0xffff, URZ, 0xc0, !UPT ;  /* 0x0000ffff04047892 */ /* 0x000fe4000f8ec03f */
[----:B------:R-:W-:Y:S02]  /*f500*/  ULOP3.LUT UR18, UR18, 0xc0, URZ, 0xc0, !UPT ;  /* 0x000000c012127892 */ /* 0x000fe4000f8ec03f */
[----:B------:R-:W-:Y:S02]  /*f510*/  ULOP3.LUT UR19, UR19, 0x3000, URZ, 0xc0, !UPT ;  /* 0x0000300013137892 */ /* 0x000fe4000f8ec03f */
[----:B------:R-:W-:Y:S02]  /*f520*/  ULOP3.LUT UR23, UR6, UR5, URZ, 0xfc, !UPT ;  /* 0x0000000506177292 */ /* 0x000fe4000f8efc3f */
[----:B------:R-:W-:-:S12]  /*f530*/  USHF.L.U32 UR24, UR24, UR4, URZ ;  /* 0x0000000418187299 */ /* 0x000fd8000800063f */
.L_x_315:
[----:B------:R-:W-:-:S03]  /*f540*/  UMOV UR4, 0xffffffff ;  /* 0xffffffff00047882 */ /* 0x000fc60000000000 */
[----:B01----:R-:W-:Y:S05]  /*f550*/  BRA.DIV UR4, `(.L_x_304) ;  /* 0x00000016042c7947 */ /* 0x003fea000b800000 */
[----:B------:R-:W-:-:S13]  /*f560*/  ELECT P1, URZ, PT ;  /* 0x00000000003f782f */ /* 0x000fda0003820000 */
.L_x_335:
[----:B------:R-:W0:Y:S01]  /*f570*/  LDC R2, c[0x0][0x28c] ;  /* 0x0000a300ff027b82 */ /* 0x000e220000000800 */
[----:B------:R-:W-:Y:S01]  /*f580*/  BSSY B1, `(.L_x_305) ;  /* 0x0000040000017945 */ /* 0x000fe20003800000 */
[----:B0-----:R-:W-:-:S13]  /*f590*/  ISETP.LT.OR P1, PT, R2, 0x1, !P1 ;  /* 0x000000010200780c */ /* 0x001fda0004f21670 */
[----:B------:R-:W-:Y:S05]  /*f5a0*/  @P1 BRA `(.L_x_306) ;  /* 0x0000000000f41947 */ /* 0x000fea0003800000 */
[----:B------:R-:W2:Y:S04]  /*f5b0*/  LDL.LU R4, [R1+0x90] ;  /* 0x0000900001047983 */ /* 0x000ea80000300800 */
[----:B------:R-:W3:Y:S01]  /*f5c0*/  LDL.LU R3, [R1+0x8c] ;  /* 0x00008c0001037983 */ /* 0x000ee20000300800 */
[----:B------:R-:W-:Y:S02]  /*f5d0*/  IMAD.MOV.U32 R12, RZ, RZ, RZ ;  /* 0x000000ffff0c7224 */ /* 0x000fe400078e00ff */
[----:B------:R-:W-:Y:S02]  /*f5e0*/  IMAD.U32 R13, RZ, RZ, UR32 ;  /* 0x00000020ff0d7e24 */ /* 0x000fe4000f8e00ff */
[----:B------:R-:W-:Y:S01]  /*f5f0*/  IMAD.MOV.U32 R2, RZ, RZ, R0 ;  /* 0x000000ffff027224 */ /* 0x000fe200078e0000 */
[----:B--2---:R-:W-:-:S02]  /*f600*/  LEA R6, R4, UR18, 0x8 ;  /* 0x0000001204067c11 */ /* 0x004fc4000f8e40ff */
[----:B---3--:R-:W-:Y:S01]  /*f610*/  LEA R4, R3, UR34, 0x2 ;  /* 0x0000002203047c11 */ /* 0x008fe2000f8e10ff */
[----:B------:R-:W-:-:S04]  /*f620*/  IMAD.MOV.U32 R3, RZ, RZ, R8 ;  /* 0x000000ffff037224 */ /* 0x000fc800078e0008 */
[----:B------:R-:W-:-:S07]  /*f630*/  IMAD.SHL.U32 R7, R4, 0x10, RZ ;  /* 0x0000001004077824 */ /* 0x000fce00078e00ff */
.L_x_310:
[----:B------:R-:W0:Y:S01]  /*f640*/  S2R R5, SR_CgaCtaId ;  /* 0x0000000000057919 */ /* 0x000e220000008800 */
[----:B------:R-:W-:-:S04]  /*f650*/  MOV R4, 0x400 ;  /* 0x0000040000047802 */ /* 0x000fc80000000f00 */
[----:B0-----:R-:W-:Y:S02]  /*f660*/  LEA R10, R5, R4, 0x18 ;  /* 0x00000004050a7211 */ /* 0x001fe400078ec0ff */
[----:B------:R-:W-:Y:S01]  /*f670*/  SHF.L.U32 R4, R2, 0x1f, RZ ;  /* 0x0000001f02047819 */ /* 0x000fe200000006ff */
[----:B------:R-:W0:Y:S02]  /*f680*/  @!P3 LDC R5, c[0x0][0x500] ;  /* 0x00014000ff05bb82 */ /* 0x000e240000000800 */
[----:B------:R-:W-:-:S04]  /*f690*/  IMAD R11, R3, 0x8, R10 ;  /* 0x00000008030b7824 */ /* 0x000fc800078e020a */
[----:B------:R-:W1:Y:S02]  /*f6a0*/  SYNCS.PHASECHK.TRANS64.TRYWAIT P1, [R11+URZ+0x58], R4 ;  /* 0x000058040b0075a7 */ /* 0x000e64000802017f */
[----:B-1----:R-:W-:Y:S05]  /*f6b0*/  @!P1 BRA `(.L_x_307) ;  /* 0x0000001000f49947 */ /* 0x002fea0003800000 */
.L_x_336:
[----:B------:R-:W-:Y:S01]  /*f6c0*/  UPRMT UR4, UR33, 0x9910, URZ ;  /* 0x0000991021047896 */ /* 0x000fe2000800003f */
[----:B0-----:R0:W-:Y:S03]  /*f6d0*/  @!P3 SYNCS.ARRIVE.TRANS64 RZ, [R11+URZ], R5 ;  /* 0x000000050bffb9a7 */ /* 0x0011e6000800003f */
[----:B------:R-:W-:-:S06]  /*f6e0*/  UISETP.NE.AND UP0, UPT, UR4, 0x2, UPT ;  /* 0x000000020400788c */ /* 0x000fcc000bf05270 */
[----:B------:R-:W-:-:S13]  /*f6f0*/  PLOP3.LUT P1, PT, PT, PT, UP0, 0x80, 0x0 ;  /* 0x000000000000781c */ /* 0x000fda0003f2f008 */
[----:B0-----:R-:W-:Y:S05]  /*f700*/  @P1 BRA `(.L_x_308) ;  /* 0x0000000000041947 */ /* 0x001fea0003800000 */
[----:B------:R-:W-:Y:S01]  /*f710*/  BPT.TRAP 0x1 ;  /* 0x000000040000795c */ /* 0x000fe20000300000 */
.L_x_308:
[----:B------:R-:W-:Y:S05]  /*f720*/  @P0 BRA `(.L_x_309) ;  /* 0x0000000000040947 */ /* 0x000fea0003800000 */
[----:B------:R-:W-:Y:S01]  /*f730*/  BPT.TRAP 0x1 ;  /* 0x000000040000795c */ /* 0x000fe20000300000 */
.L_x_309:
[----:B------:R-:W2:Y:S01]  /*f740*/  LDL R5, [R1+0x7c] ;  /* 0x00007c0001057983 */ /* 0x000ea20000100800 */
[----:B-1----:R-:W-:Y:S01]  /*f750*/  LEA R4, R3, UR34, 0x2 ;  /* 0x0000002203047c11 */ /* 0x002fe2000f8e10ff */
[----:B------:R-:W-:Y:S01]  /*f760*/  VIADD R13, R13, 0xffffffff ;  /* 0xffffffff0d0d7836 */ /* 0x000fe20000000000 */
[----:B------:R-:W-:Y:S01]  /*f770*/  R2UR UR8, R3 ;  /* 0x00000000030872ca */ /* 0x000fe200000e0000 */
[----:B------:R-:W-:Y:S01]  /*f780*/  UIADD3 UR4, UP0, UR28, 0xf0, URZ ;  /* 0x000000f01c047890 */ /* 0x000fe2000ff1e03f */
[----:B------:R-:W-:Y:S01]  /*f790*/  R2UR UR27, R10 ;  /* 0x000000000a1b72ca */ /* 0x000fe200000e0000 */
[----:B------:R-:W-:Y:S01]  /*f7a0*/  IMAD.U32 R4, R4, 0x400, R10 ;  /* 0x0000040004047824 */ /* 0x000fe200078e000a */
[----:B------:R-:W-:Y:S01]  /*f7b0*/  R2UR UR9, R11 ;  /* 0x000000000b0972ca */ /* 0x000fe200000e0000 */
[----:B------:R-:W-:Y:S01]  /*f7c0*/  UIADD3 UR30, UP1, UR28, 0x1f0, URZ ;  /* 0x000001f01c1e7890 */ /* 0x000fe2000ff3e03f */
[----:B------:R-:W-:Y:S01]  /*f7d0*/  R2UR UR11, R7 ;  /* 0x00000000070b72ca */ /* 0x000fe200000e0000 */
[----:B------:R-:W-:Y:S01]  /*f7e0*/  UPRMT UR25, URZ, 0x5410, UR24 ;  /* 0x000054103f197896 */ /* 0x000fe20008000018 */
[----:B------:R-:W-:Y:S01]  /*f7f0*/  R2UR UR5, R4 ;  /* 0x00000000040572ca */ /* 0x000fe200000e0000 */
[----:B------:R-:W-:Y:S01]  /*f800*/  VIADD R3, R3, 0x1 ;  /* 0x0000000103037836 */ /* 0x000fe20000000000 */
[----:B------:R-:W-:Y:S01]  /*f810*/  R2UR UR10, R12 ;  /* 0x000000000c0a72ca */ /* 0x000fe200000e0000 */
[----:B------:R-:W-:Y:S01]  /*f820*/  UPRMT UR36, URZ, 0x5410, UR23 ;  /* 0x000054103f247896 */ /* 0x000fe20008000017 */
[----:B------:R-:W-:Y:S01]  /*f830*/  R2UR UR35, R6 ;  /* 0x00000000062372ca */ /* 0x000fe200000e0000 */
[----:B------:R-:W-:Y:S01]  /*f840*/  ULEA UR8, UR8, UR19, 0xe ;  /* 0x0000001308087291 */ /* 0x000fe2000f8e703f */
[----:B------:R-:W-:Y:S01]  /*f850*/  ISETP.GT.AND P4, PT, R13, 0x1, PT ;  /* 0x000000010d00780c */ /* 0x000fe20003f84270 */
[----:B------:R-:W-:Y:S01]  /*f860*/  UIADD3.X UR31, URZ, UR29, URZ, UP1, !UPT ;  /* 0x0000001d3f1f7290 */ /* 0x000fe20008ffe43f */
[C---:B------:R-:W-:Y:S01]  /*f870*/  ISETP.NE.AND P1, PT, R3.reuse, 0xb, PT ;  /* 0x0000000b0300780c */ /* 0x040fe20003f25270 */
[----:B------:R-:W-:Y:S01]  /*f880*/  UIADD3 UR27, UR27, 0xb180, UR8 ;  /* 0x0000b1801b1b7890 */ /* 0x000fe2000fffe008 */
[----:B------:R-:W-:Y:S01]  /*f890*/  VIADD R12, R12, 0x40 ;  /* 0x000000400c0c7836 */ /* 0x000fe20000000000 */
[----:B------:R-:W-:Y:S01]  /*f8a0*/  UMOV UR6, 0x0 ;  /* 0x0000000000067882 */ /* 0x000fe20000000000 */
[----:B------:R-:W-:Y:S01]  /*f8b0*/  UMOV UR7, 0x10000000 ;  /* 0x1000000000077882 */ /* 0x000fe20000000000 */
[----:B------:R-:W-:Y:S01]  /*f8c0*/  UIADD3 UR26, UR5, 0x180, URZ ;  /* 0x00000180051a7890 */ /* 0x000fe2000fffe03f */
[----:B------:R-:W-:Y:S01]  /*f8d0*/  SEL R3, R3, RZ, P1 ;  /* 0x000000ff03037207 */ /* 0x000fe20000800000 */
[----:B------:R-:W-:-:S05]  /*f8e0*/  UIADD3.X UR5, URZ, UR29, URZ, UP0, !UPT ;  /* 0x0000001d3f057290 */ /* 0x000fca00087fe43f */
[----:B------:R-:W-:Y:S01]  /*f8f0*/  UMOV UR8, UR26 ;  /* 0x0000001a00087c82 */ /* 0x000fe20008000000 */
[----:B--2---:R-:W-:Y:S02]  /*f900*/  R2UR UR12, R5 ;  /* 0x00000000050c72ca */ /* 0x004fe400000e0000 */
[----:B------:R-:W-:-:S04]  /*f910*/  SEL R5, RZ, 0x1, P1 ;  /* 0x00000001ff057807 */ /* 0x000fc80000800000 */
[----:B------:R-:W-:-:S07]  /*f920*/  LOP3.LUT R2, R2, R5, RZ, 0x3c, !PT ;  /* 0x0000000502027212 */ /* 0x000fce00078e3cff */
[----:B------:R0:W-:Y:S02]  /*f930*/  UTMALDG.3D.MULTICAST [UR8], [UR4], UR25, desc[UR6] ;  /* 0x00000608040073b4 */ /* 0x0001e40008011819 */
[----:B0-----:R-:W-:Y:S01]  /*f940*/  UMOV UR8, UR27 ;  /* 0x0000001b00087c82 */ /* 0x001fe20008000000 */
[----:B------:R-:W-:Y:S02]  /*f950*/  UMOV UR11, UR35 ;  /* 0x00000023000b7c82 */ /* 0x000fe40008000000 */
[----:B------:R0:W-:Y:S02]  /*f960*/  UTMALDG.3D.MULTICAST [UR8], [UR30], UR36, desc[UR6] ;  /* 0x000006081e0073b4 */ /* 0x0001e40008011824 */
[----:B0-----:R-:W-:Y:S05]  /*f970*/  @P4 BRA `(.L_x_310) ;  /* 0xfffffffc00304947 */ /* 0x001fea000383ffff */
.L_x_306:
[----:B------:R-:W-:Y:S05]  /*f980*/  BSYNC B1 ;  /* 0x0000000000017941 */ /* 0x000fea0003800000 */
.L_x_305:
[----:B------:R-:W2:Y:S01]  /*f990*/  LDL.LU R15, [R1+0x84] ;  /* 0x00008400010f7983 */ /* 0x000ea20000300800 */
[----:B------:R-:W-:Y:S01]  /*f9a0*/  LOP3.LUT P5, RZ, R9, 0xff, RZ, 0xc0, !PT ;  /* 0x000000ff09ff7812 */ /* 0x000fe200078ac0ff */
[----:B------:R-:W-:Y:S01]  /*f9b0*/  VIADD R8, R8, UR14 ;  /* 0x0000000e08087c36 */ /* 0x000fe20008000000 */
[----:B------:R-:W-:Y:S01]  /*f9c0*/  UISETP.GE.U32.AND UP0, UPT, UR14, 0xb, UPT ;  /* 0x0000000b0e00788c */ /* 0x000fe2000bf06070 */
[----:B------:R-:W3:Y:S01]  /*f9d0*/  LDL.LU R14, [R1+0x88] ;  /* 0x00008800010e7983 */ /* 0x000ee20000300800 */
[----:B------:R-:W-:Y:S01]  /*f9e0*/  IMAD.U32 R5, RZ, RZ, UR14 ;  /* 0x0000000eff057e24 */ /* 0x000fe2000f8e00ff */
[----:B------:R-:W-:Y:S01]  /*f9f0*/  ULDC.64 UR4, c[0x0][0x650] ;  /* 0x0001940000047ab9 */ /* 0x000fe20000000a00 */
[----:B------:R-:W-:Y:S01]  /*fa00*/  ISETP.GT.U32.AND P1, PT, R8, 0xa, PT ;  /* 0x0000000a0800780c */ /* 0x000fe20003f24070 */
[----:B------:R-:W-:Y:S01]  /*fa10*/  BSSY B1, `(.L_x_311) ;  /* 0x0000072000017945 */ /* 0x000fe20003800000 */
[----:B------:R-:W-:Y:S02]  /*fa20*/  PLOP3.LUT P4, PT, PT, PT, UP0, 0x80, 0x0 ;  /* 0x000000000000781c */ /* 0x000fe40003f8f008 */
[----:B------:R-:W-:-:S02]  /*fa30*/  ISETP.LT.U32.AND P1, PT, R5, 0xb, P1 ;  /* 0x0000000b0500780c */ /* 0x000fc40000f21070 */
[----:B------:R-:W-:Y:S01]  /*fa40*/  PRMT R9, RZ, 0x7610, R9 ;  /* 0x00007610ff097816 */ /* 0x000fe20000000009 */
[----:B------:R-:W0:Y:S01]  /*fa50*/  @P5 S2R R3, SR_CgaCtaId ;  /* 0x0000000000035919 */ /* 0x000e220000008800 */
[----:B------:R-:W-:-:S04]  /*fa60*/  @P5 MOV R2, 0x400 ;  /* 0x0000040000025802 */ /* 0x000fc80000000f00 */
[----:B0-----:R-:W-:Y:S01]  /*fa70*/  @P5 LEA R4, R3, R2, 0x18 ;  /* 0x0000000203045211 */ /* 0x001fe200078ec0ff */
[----:B------:R-:W-:-:S03]  /*fa80*/  IMAD.WIDE.U32 R2, R8, -0x45d1745d, RZ ;  /* 0xba2e8ba308027825 */ /* 0x000fc600078e00ff */
[----:B------:R0:W-:Y:S02]  /*fa90*/  @P5 SYNCS.ARRIVE.TRANS64.A1T0 RZ, [R4+URZ+0xe8], RZ ;  /* 0x0000e8ff04ff59a7 */ /* 0x0001e4000810003f */
[----:B------:R-:W-:Y:S02]  /*faa0*/  SHF.R.U32.HI R5, RZ, 0x3, R3 ;  /* 0x00000003ff057819 */ /* 0x000fe40000011603 */
[----:B------:R-:W-:Y:S02]  /*fab0*/  SEL R3, RZ, 0x1, !P1 ;  /* 0x00000001ff037807 */ /* 0x000fe40004800000 */
[----:B------:R-:W-:Y:S01]  /*fac0*/  PRMT R2, RZ, 0x7610, R2 ;  /* 0x00007610ff027816 */ /* 0x000fe20000000002 */
[----:B------:R-:W-:Y:S01]  /*fad0*/  IMAD R8, R5, -0xb, R8 ;  /* 0xfffffff505087824 */ /* 0x000fe200078e0208 */
[----:B------:R-:W-:Y:S01]  /*fae0*/  LOP3.LUT R0, R0, R3, RZ, 0x3c, !PT ;  /* 0x0000000300007212 */ /* 0x000fe200078e3cff */
[----:B0-----:R-:W-:Y:S02]  /*faf0*/  IMAD.MOV.U32 R4, RZ, RZ, -0x1 ;  /* 0xffffffffff047424 */ /* 0x001fe400078e00ff */
[----:B------:R-:W-:Y:S01]  /*fb00*/  IMAD.MOV.U32 R3, RZ, RZ, -0x1 ;  /* 0xffffffffff037424 */ /* 0x000fe200078e00ff */
[----:B------:R-:W-:Y:S01]  /*fb10*/  @P4 LOP3.LUT R0, R0, 0x1, R5, 0x78, !PT ;  /* 0x0000000100004812 */ /* 0x000fe200078e7805 */
[----:B------:R-:W-:Y:S01]  /*fb20*/  IMAD.MOV.U32 R5, RZ, RZ, -0x1 ;  /* 0xffffffffff057424 */ /* 0x000fe200078e00ff */
[----:B---3--:R-:W-:-:S04]  /*fb30*/  IADD3 R14, P5, R14, UR20, RZ ;  /* 0x000000140e0e7c10 */ /* 0x008fc8000ffbe0ff */
[----:B--2---:R-:W-:Y:S01]  /*fb40*/  IADD3.X R15, R15, UR15, RZ, P5, !PT ;  /* 0x0000000f0f0f7c10 */ /* 0x004fe2000affe4ff */
[----:B------:R0:W-:Y:S01]  /*fb50*/  STL [R1+0x88], R14 ;  /* 0x0000880e01007387 */ /* 0x0001e20000100800 */
[----:B------:R-:W-:-:S03]  /*fb60*/  ISETP.GE.U32.AND P1, PT, R14, UR4, PT ;  /* 0x000000040e007c0c */ /* 0x000fc6000bf26070 */
[----:B------:R0:W-:Y:S01]  /*fb70*/  STL [R1+0x84], R15 ;  /* 0x0000840f01007387 */ /* 0x0001e20000100800 */
[----:B------:R-:W-:-:S03]  /*fb80*/  ISETP.GE.U32.AND.EX P1, PT, R15, UR5, PT, P1 ;  /* 0x000000050f007c0c */ /* 0x000fc6000bf26110 */
[----:B------:R0:W-:Y:S04]  /*fb90*/  STL [R1+0x8c], R5 ;  /* 0x00008c0501007387 */ /* 0x0001e80000100800 */
[----:B------:R0:W-:Y:S04]  /*fba0*/  STL [R1+0x90], R4 ;  /* 0x0000900401007387 */ /* 0x0001e80000100800 */
[----:B------:R0:W-:Y:S02]  /*fbb0*/  STL [R1+0x7c], R3 ;  /* 0x00007c0301007387 */ /* 0x0001e40000100800 */
[----:B------:R-:W-:Y:S05]  /*fbc0*/  @P1 BRA `(.L_x_312) ;  /* 0x0000000400581947 */ /* 0x000fea0003800000 */
[----:B------:R-:W-:Y:S01]  /*fbd0*/  ULDC.64 UR4, c[0x0][0x628] ;  /* 0x00018a0000047ab9 */ /* 0x000fe20000000a00 */
[----:B------:R-:W1:Y:S01]  /*fbe0*/  S2R R12, SR_CTAID.X ;  /* 0x00000000000c7919 */ /* 0x000e620000002500 */
[----:B------:R-:W-:Y:S01]  /*fbf0*/  ISETP.NE.U32.AND P1, PT, RZ, UR4, PT ;  /* 0x00000004ff007c0c */ /* 0x000fe2000bf25070 */
[----:B------:R-:W-:Y:S01]  /*fc00*/  ULDC UR7, c[0x0][0x630] ;  /* 0x00018c0000077ab9 */ /* 0x000fe20000000800 */
[----:B------:R-:W-:Y:S01]  /*fc10*/  IMAD.MOV.U32 R2, RZ, RZ, R14 ;  /* 0x000000ffff027224 */ /* 0x000fe200078e000e */
[----:B------:R-:W2:Y:S01]  /*fc20*/  S2R R10, SR_CTAID.Y ;  /* 0x00000000000a7919 */ /* 0x000ea20000002600 */
[----:B------:R-:W-:Y:S01]  /*fc30*/  ISETP.NE.AND.EX P1, PT, RZ, UR5, PT, P1 ;  /* 0x00000005ff007c0c */ /* 0x000fe2000bf25310 */
[----:B0-----:R-:W-:-:S12]  /*fc40*/  IMAD.MOV.U32 R3, RZ, RZ, R15 ;  /* 0x000000ffff037224 */ /* 0x001fd800078e000f */
[----:B------:R-:W-:Y:S05]  /*fc50*/  @!P1 BRA `(.L_x_313) ;  /* 0x0000000000289947 */ /* 0x000fea0003800000 */
[----:B------:R-:W-:Y:S02]  /*fc60*/  ULDC UR6, c[0x0][0x634] ;  /* 0x00018d0000067ab9 */ /* 0x000fe40000000800 */
[----:B------:R-:W-:-:S05]  /*fc70*/  IADD3 R7, P1, R14, UR6, RZ ;  /* 0x000000060e077c10 */ /* 0x000fca000ff3e0ff */
[----:B------:R-:W-:-:S04]  /*fc80*/  IMAD.X R11, RZ, RZ, R15, P1 ;  /* 0x000000ffff0b7224 */ /* 0x000fc800008e060f */
[----:B------:R-:W-:-:S04]  /*fc90*/  IMAD.WIDE.U32 R4, R11, UR4, RZ ;  /* 0x000000040b047c25 */ /* 0x000fc8000f8e00ff */
[----:B------:R-:W-:-:S04]  /*fca0*/  IMAD.WIDE.U32 R4, P1, R7, UR5, R4 ;  /* 0x0000000507047c25 */ /* 0x000fc8000f820004 */
[----:B------:R-:W-:-:S04]  /*fcb0*/  IMAD.WIDE.U32 R6, R7, UR4, RZ ;  /* 0x0000000407067c25 */ /* 0x000fc8000f8e00ff */
[----:B------:R-:W-:Y:S01]  /*fcc0*/  IMAD.X R3, RZ, RZ, RZ, P1 ;  /* 0x000000ffff037224 */ /* 0x000fe200008e06ff */
[----:B------:R-:W-:Y:S01]  /*fcd0*/  IADD3 RZ, P1, R7, R4, RZ ;  /* 0x0000000407ff7210 */ /* 0x000fe20007f3e0ff */
[----:B------:R-:W-:-:S04]  /*fce0*/  IMAD.MOV.U32 R2, RZ, RZ, R5 ;  /* 0x000000ffff027224 */ /* 0x000fc800078e0005 */
[----:B------:R-:W-:-:S08]  /*fcf0*/  IMAD.WIDE.U32.X R2, R11, UR5, R2, P1 ;  /* 0x000000050b027c25 */ /* 0x000fd000088e0402 */
.L_x_313:
[--C-:B------:R-:W-:Y:S01]  /*fd00*/  SHF.R.U64 R11, R2, UR7, R3.reuse ;  /* 0x00000007020b7c19 */ /* 0x100fe20008001203 */
[----:B------:R-:W-:Y:S01]  /*fd10*/  ULDC.64 UR4, c[0x0][0x620] ;  /* 0x0001880000047ab9 */ /* 0x000fe20000000a00 */
[----:B------:R-:W-:Y:S01]  /*fd20*/  SHF.R.U32.HI R2, RZ, UR7, R3 ;  /* 0x00000007ff027c19 */ /* 0x000fe20008011603 */
[----:B------:R-:W-:Y:S01]  /*fd30*/  IMAD.MOV.U32 R3, RZ, RZ, R15 ;  /* 0x000000ffff037224 */ /* 0x000fe200078e000f */
[----:B------:R-:W-:Y:S01]  /*fd40*/  IADD3 R5, P1, RZ, -R11, RZ ;  /* 0x8000000bff057210 */ /* 0x000fe20007f3e0ff */
[----:B------:R-:W0:Y:S01]  /*fd50*/  LDC R7, c[0x0][0x144] ;  /* 0x00005100ff077b82 */ /* 0x000e220000000800 */
[----:B-1----:R-:W-:Y:S01]  /*fd60*/  I2FP.F32.U32 R6, R12 ;  /* 0x0000000c00067245 */ /* 0x002fe20000201000 */
[----:B------:R-:W-:Y:S01]  /*fd70*/  ULDC.64 UR8, c[0x0][0x640] ;  /* 0x0001900000087ab9 */ /* 0x000fe20000000a00 */
[----:B------:R-:W-:Y:S01]  /*fd80*/  ULDC UR6, c[0x0][0x608] ;  /* 0x0001820000067ab9 */ /* 0x000fe20000000800 */
[----:B------:R-:W-:Y:S01]  /*fd90*/  IMAD.X R2, RZ, RZ, ~R2, P1 ;  /* 0x000000ffff027224 */ /* 0x000fe200008e0e02 */
[----:B------:R-:W-:-:S03]  /*fda0*/  ISETP.NE.U32.AND P1, PT, RZ, UR8, PT ;  /* 0x00000008ff007c0c */ /* 0x000fc6000bf25070 */
[----:B------:R-:W-:Y:S01]  /*fdb0*/  IMAD R4, R2, UR4, RZ ;  /* 0x0000000402047c24 */ /* 0x000fe2000f8e02ff */
[----:B------:R-:W1:Y:S01]  /*fdc0*/  LDC R15, c[0x0][0x148] ;  /* 0x00005200ff0f7b82 */ /* 0x000e620000000800 */
[----:B------:R-:W-:Y:S01]  /*fdd0*/  IMAD.MOV.U32 R2, RZ, RZ, R14 ;  /* 0x000000ffff027224 */ /* 0x000fe200078e000e */
[----:B------:R-:W-:-:S03]  /*fde0*/  ISETP.NE.AND.EX P1, PT, RZ, UR9, PT, P1 ;  /* 0x00000009ff007c0c */ /* 0x000fc6000bf25310 */
[----:B------:R-:W-:Y:S01]  /*fdf0*/  IMAD.WIDE.U32 R2, R5, UR4, R2 ;  /* 0x0000000405027c25 */ /* 0x000fe2000f8e0002 */
[----:B------:R-:W-:-:S03]  /*fe00*/  ULDC UR4, c[0x0][0x150] ;  /* 0x0000540000047ab9 */ /* 0x000fc60000000800 */
[----:B------:R-:W-:Y:S01]  /*fe10*/  FMUL R6, R6, UR4 ;  /* 0x0000000406067c20 */ /* 0x000fe20008400000 */
[----:B------:R-:W-:Y:S01]  /*fe20*/  IMAD R5, R5, UR5, R4 ;  /* 0x0000000505057c24 */ /* 0x000fe2000f8e0204 */
[----:B------:R-:W-:Y:S01]  /*fe30*/  ULDC UR4, c[0x0][0x618] ;  /* 0x0001860000047ab9 */ /* 0x000fe20000000800 */
[----:B------:R-:W-:Y:S02]  /*fe40*/  ULDC UR5, c[0x0][0x154] ;  /* 0x0000550000057ab9 */ /* 0x000fe40000000800 */
[----:B------:R-:W-:Y:S01]  /*fe50*/  IMAD.IADD R3, R3, 0x1, R5 ;  /* 0x0000000103037824 */ /* 0x000fe200078e0205 */
[----:B------:R-:W3:Y:S04]  /*fe60*/  F2I.U32.TRUNC.NTZ R6, R6 ;  /* 0x0000000600067305 */ /* 0x000ee8000020f000 */
[----:B------:R-:W-:-:S02]  /*fe70*/  SHF.R.U64 R13, R2, UR4, R3 ;  /* 0x00000004020d7c19 */ /* 0x000fc40008001203 */
[----:B--2---:R-:W-:-:S05]  /*fe80*/  I2FP.F32.U32 R2, R10 ;  /* 0x0000000a00027245 */ /* 0x004fca0000201000 */
[----:B------:R-:W-:Y:S01]  /*fe90*/  FMUL R4, R2, UR5 ;  /* 0x0000000502047c20 */ /* 0x000fe20008400000 */
[----:B------:R-:W-:Y:S01]  /*fea0*/  SHF.R.U32.HI R2, RZ, UR4, R3 ;  /* 0x00000004ff027c19 */ /* 0x000fe20008011603 */
[----:B------:R-:W-:Y:S02]  /*feb0*/  ULDC UR4, c[0x0][0x658] ;  /* 0x0001960000047ab9 */ /* 0x000fe40000000800 */
[----:B------:R2:W4:Y:S01]  /*fec0*/  F2I.U32.TRUNC.NTZ R18, R4 ;  /* 0x0000000400127305 */ /* 0x000522000020f000 */
[----:B------:R-:W-:Y:S01]  /*fed0*/  SHF.R.U64 R16, R13, UR6, R2 ;  /* 0x000000060d107c19 */ /* 0x000fe20008001202 */
[----:B---3--:R-:W-:Y:S01]  /*fee0*/  IMAD.MOV R6, RZ, RZ, -R6 ;  /* 0x000000ffff067224 */ /* 0x008fe200078e0a06 */
[----:B------:R-:W-:-:S03]  /*fef0*/  SHF.R.U32.HI R3, RZ, UR6, R2 ;  /* 0x00000006ff037c19 */ /* 0x000fc60008011602 */
[----:B0-----:R-:W-:Y:S01]  /*ff00*/  IMAD R12, R7, R6, R12 ;  /* 0x00000006070c7224 */ /* 0x001fe200078e020c */
[--C-:B------:R-:W-:Y:S02]  /*ff10*/  SHF.R.U64 R14, R16, UR4, R3.reuse ;  /* 0x00000004100e7c19 */ /* 0x100fe40008001203 */
[----:B------:R-:W-:-:S03]  /*ff20*/  SHF.R.U32.HI R3, RZ, UR4, R3 ;  /* 0x00000004ff037c19 */ /* 0x000fc60008011603 */
[----:B------:R-:W-:Y:S01]  /*ff30*/  IMAD.MOV.U32 R2, RZ, RZ, R14 ;  /* 0x000000ffff027224 */ /* 0x000fe200078e000e */
[----:B--2-4-:R-:W-:Y:S06]  /*ff40*/  @!P1 BRA `(.L_x_314) ;  /* 0x0000000000289947 */ /* 0x014fec0003800000 */
        /* <DEDUP_REMOVED lines=10> */
.L_x_314:
[----:B------:R-:W-:Y:S01]  /*fff0*/  ULDC UR4, c[0x0][0x648] ;  /* 0x0001920000047ab9 */ /* 0x000fe20000000800 */
[----:B------:R-:W-:Y:S01]  /*10000*/  IMAD.MOV R18, RZ, RZ, -R18 ;  /* 0x000000ffff127224 */ /* 0x000fe200078e0a12 */
[----:B------:R-:W-:Y:S01]  /*10010*/  SHF.R.U64 R3, R2, UR4, R3 ;  /* 0x0000000402037c19 */ /* 0x000fe20008001203 */
[----:B------:R-:W-:Y:S01]  /*10020*/  ULDC UR4, c[0x0][0x638] ;  /* 0x00018e0000047ab9 */ /* 0x000fe20000000800 */
[----:B------:R-:W-:Y:S01]  /*10030*/  LOP3.LUT R2, R16, UR22, RZ, 0xc0, !PT ;  /* 0x0000001610027c12 */ /* 0x000fe2000f8ec0ff */
[----:B-1----:R-:W-:Y:S01]  /*10040*/  @P2 IMAD R12, R15, R18, R10 ;  /* 0x000000120f0c2224 */ /* 0x002fe200078e020a */
[----:B------:R-:W-:Y:S01]  /*10050*/  LOP3.LUT R13, R13, UR16, RZ, 0xc0, !PT ;  /* 0x000000100d0d7c12 */ /* 0x000fe2000f8ec0ff */
[----:B------:R-:W-:Y:S01]  /*10060*/  IMAD.MOV R5, RZ, RZ, -R3 ;  /* 0x000000ffff057224 */ /* 0x000fe200078e0a03 */
[----:B------:R-:W-:Y:S01]  /*10070*/  ULDC UR5, c[0x0][0x610] ;  /* 0x0001840000057ab9 */ /* 0x000fe20000000800 */
[----:B------:R-:W-:Y:S02]  /*10080*/  IMAD R3, R3, UR17, R2 ;  /* 0x0000001103037c24 */ /* 0x000fe4000f8e0202 */
[----:B------:R-:W-:Y:S01]  /*10090*/  IMAD R14, R5, UR4, R14 ;  /* 0x00000004050e7c24 */ /* 0x000fe2000f8e020e */
[----:B------:R-:W-:Y:S01]  /*100a0*/  ULDC UR4, c[0x0][0x600] ;  /* 0x0001800000047ab9 */ /* 0x000fe20000000800 */
[----:B------:R-:W-:-:S02]  /*100b0*/  IMAD R3, R3, UR5, R12 ;  /* 0x0000000503037c24 */ /* 0x000fc4000f8e020c */
[----:B------:R-:W-:Y:S02]  /*100c0*/  IMAD R14, R14, UR4, R13 ;  /* 0x000000040e0e7c24 */ /* 0x000fe4000f8e020d */
[----:B------:R-:W-:-:S03]  /*100d0*/  IMAD.MOV.U32 R2, RZ, RZ, 0x1 ;  /* 0x00000001ff027424 */ /* 0x000fc600078e00ff */
[----:B------:R-:W-:Y:S02]  /*100e0*/  SEL R4, R14, R3, !P2 ;  /* 0x000000030e047207 */ /* 0x000fe40005000000 */
[----:B------:R-:W-:-:S03]  /*100f0*/  SEL R3, R3, R14, !P2 ;  /* 0x0000000e03037207 */ /* 0x000fc60005000000 */
[----:B------:R1:W-:Y:S04]  /*10100*/  STL [R1+0x90], R4 ;  /* 0x0000900401007387 */ /* 0x0003e80000100800 */
[----:B------:R1:W-:Y:S04]  /*10110*/  STL [R1+0x7c], R11 ;  /* 0x00007c0b01007387 */ /* 0x0003e80000100800 */
[----:B------:R1:W-:Y:S02]  /*10120*/  STL [R1+0x8c], R3 ;  /* 0x00008c0301007387 */ /* 0x0003e40000100800 */
.L_x_312:
[----:B------:R-:W-:Y:S05]  /*10130*/  BSYNC B1 ;  /* 0x0000000000017941 */ /* 0x000fea0003800000 */
.L_x_311:
[----:B------:R-:W-:-:S13]  /*10140*/  LOP3.LUT P1, RZ, R2, 0xff, RZ, 0xc0, !PT ;  /* 0x000000ff02ff7812 */ /* 0x000fda000782c0ff */
[----:B------:R-:W-:Y:S05]  /*10150*/  @P1 BRA `(.L_x_315) ;  /* 0xfffffff000f81947 */ /* 0x000fea000383ffff */
[----:B------:R-:W-:Y:S05]  /*10160*/  BSYNC B0 ;  /* 0x0000000000007941 */ /* 0x000fea0003800000 */
.L_x_303:
[----:B------:R-:W-:-:S03]  /*10170*/  UMOV UR4, 0xffffffff ;  /* 0xffffffff00047882 */ /* 0x000fc60000000000 */
[----:B------:R-:W-:Y:S05]  /*10180*/  BRA.DIV UR4, `(.L_x_316) ;  /* 0x0000000a04547947 */ /* 0x000fea000b800000 */
[----:B------:R-:W-:-:S13]  /*10190*/  ELECT P0, URZ, PT ;  /* 0x00000000003f782f */ /* 0x000fda0003800000 */
.L_x_339:
[----:B------:R-:W-:Y:S04]  /*101a0*/  BSSY B0, `(.L_x_317) ;  /* 0x000006b000007945 */ /* 0x000fe80003800000 */
[----:B------:R-:W-:Y:S05]  /*101b0*/  @!P0 BRA `(.L_x_318) ;  /* 0x0000000400a48947 */ /* 0x000fea0003800000 */
[----:B------:R-:W-:-:S04]  /*101c0*/  ULOP3.LUT UR4, UR13, 0x2, URZ, 0xfc, !UPT ;  /* 0x000000020d047892 */ /* 0x000fc8000f8efc3f */
[----:B------:R-:W-:-:S06]  /*101d0*/  UISETP.NE.AND UP0, UPT, UR4, 0x3, UPT ;  /* 0x000000030400788c */ /* 0x000fcc000bf05270 */
[----:B------:R-:W-:-:S13]  /*101e0*/  PLOP3.LUT P0, PT, PT, PT, UP0, 0x80, 0x0 ;  /* 0x000000000000781c */ /* 0x000fda0003f0f008 */
[----:B------:R-:W-:Y:S05]  /*101f0*/  @!P0 BRA `(.L_x_319) ;  /* 0x0000000000048947 */ /* 0x000fea0003800000 */
[----:B------:R-:W-:Y:S01]  /*10200*/  BPT.TRAP 0x1 ;  /* 0x000000040000795c */ /* 0x000fe20000300000 */
.L_x_319:
[----:B01----:R-:W0:Y:S01]  /*10210*/  S2R R3, SR_CgaCtaId ;  /* 0x0000000000037919 */ /* 0x003e220000008800 */
[----:B------:R-:W-:-:S04]  /*10220*/  MOV R2, 0x400 ;  /* 0x0000040000027802 */ /* 0x000fc80000000f00 */
[----:B0-----:R-:W-:Y:S02]  /*10230*/  LEA R3, R3, R2, 0x18 ;  /* 0x0000000203037211 */ /* 0x001fe400078ec0ff */
[----:B------:R-:W-:-:S03]  /*10240*/  SHF.L.U32 R2, R0, 0x1f, RZ ;  /* 0x0000001f00027819 */ /* 0x000fc600000006ff */
[----:B------:R-:W-:-:S04]  /*10250*/  VIADD R3, R3, 0x58 ;  /* 0x0000005803037836 */ /* 0x000fc80000000000 */
[C---:B------:R-:W-:Y:S02]  /*10260*/  IMAD R7, R8.reuse, 0x8, R3 ;  /* 0x0000000808077824 */ /* 0x040fe400078e0203 */
[----:B------:R-:W-:Y:S02]  /*10270*/  VIADD R8, R8, 0x1 ;  /* 0x0000000108087836 */ /* 0x000fe40000000000 */
[----:B------:R-:W0:Y:S03]  /*10280*/  SYNCS.PHASECHK.TRANS64.TRYWAIT P0, [R7+URZ], R2 ;  /* 0x00000002070075a7 */ /* 0x000e26000800017f */
[----:B------:R-:W-:-:S04]  /*10290*/  ISETP.NE.AND P1, PT, R8, 0xb, PT ;  /* 0x0000000b0800780c */ /* 0x000fc80003f25270 */
[----:B------:R-:W-:Y:S02]  /*102a0*/  SEL R5, RZ, 0x1, P1 ;  /* 0x00000001ff057807 */ /* 0x000fe40000800000 */
[----:B------:R-:W-:Y:S02]  /*102b0*/  SEL R8, R8, RZ, P1 ;  /* 0x000000ff08087207 */ /* 0x000fe40000800000 */
[----:B------:R-:W-:-:S03]  /*102c0*/  LOP3.LUT R5, R0, R5, RZ, 0x3c, !PT ;  /* 0x0000000500057212 */ /* 0x000fc600078e3cff */
[----:B------:R-:W-:Y:S01]  /*102d0*/  IMAD R9, R8, 0x8, R3 ;  /* 0x0000000808097824 */ /* 0x000fe200078e0203 */
[----:B------:R-:W-:Y:S01]  /*102e0*/  SHF.L.U32 R4, R5, 0x1f, RZ ;  /* 0x0000001f05047819 */ /* 0x000fe200000006ff */
[----:B0-----:R-:W-:Y:S06]  /*102f0*/  @!P0 BRA `(.L_x_320) ;  /* 0x00000008001c8947 */ /* 0x001fec0003800000 */
.L_x_340:
[----:B------:R-:W1:Y:S01]  /*10300*/  SYNCS.PHASECHK.TRANS64.TRYWAIT P0, [R9+URZ], R4 ;  /* 0x00000004090075a7 */ /* 0x000e62000800017f */
[----:B------:R-:W-:-:S05]  /*10310*/  VIADD R0, R8, 0x1 ;  /* 0x0000000108007836 */ /* 0x000fca0000000000 */
[----:B------:R-:W-:-:S04]  /*10320*/  ISETP.NE.AND P1, PT, R0, 0xb, PT ;  /* 0x0000000b0000780c */ /* 0x000fc80003f25270 */
[----:B0-----:R-:W-:Y:S02]  /*10330*/  SEL R2, RZ, 0x1, P1 ;  /* 0x00000001ff027807 */ /* 0x001fe40000800000 */
[----:B------:R-:W-:Y:S02]  /*10340*/  SEL R0, R0, RZ, P1 ;  /* 0x000000ff00007207 */ /* 0x000fe40000800000 */
[----:B------:R-:W-:-:S03]  /*10350*/  LOP3.LUT R7, R5, R2, RZ, 0x3c, !PT ;  /* 0x0000000205077212 */ /* 0x000fc600078e3cff */
[----:B------:R-:W-:Y:S01]  /*10360*/  IMAD R6, R0, 0x8, R3 ;  /* 0x0000000800067824 */ /* 0x000fe200078e0203 */
[----:B------:R-:W-:Y:S01]  /*10370*/  SHF.L.U32 R5, R7, 0x1f, RZ ;  /* 0x0000001f07057819 */ /* 0x000fe200000006ff */
[----:B-1----:R-:W-:Y:S06]  /*10380*/  @!P0 BRA `(.L_x_321) ;  /* 0x00000008000c8947 */ /* 0x002fec0003800000 */
.L_x_341:
[----:B------:R-:W1:Y:S01]  /*10390*/  SYNCS.PHASECHK.TRANS64.TRYWAIT P0, [R6+URZ], R5 ;  /* 0x00000005060075a7 */ /* 0x000e62000800017f */
[----:B------:R-:W-:-:S05]  /*103a0*/  VIADD R0, R0, 0x1 ;  /* 0x0000000100007836 */ /* 0x000fca0000000000 */
[----:B------:R-:W-:-:S04]  /*103b0*/  ISETP.NE.AND P1, PT, R0, 0xb, PT ;  /* 0x0000000b0000780c */ /* 0x000fc80003f25270 */
[----:B------:R-:W-:Y:S02]  /*103c0*/  SEL R2, RZ, 0x1, P1 ;  /* 0x00000001ff027807 */ /* 0x000fe40000800000 */
[----:B------:R-:W-:Y:S02]  /*103d0*/  SEL R0, R0, RZ, P1 ;  /* 0x000000ff00007207 */ /* 0x000fe40000800000 */
[----:B------:R-:W-:-:S03]  /*103e0*/  LOP3.LUT R7, R7, R2, RZ, 0x3c, !PT ;  /* 0x0000000207077212 */ /* 0x000fc600078e3cff */
[----:B0-----:R-:W-:Y:S01]  /*103f0*/  IMAD R9, R0, 0x8, R3 ;  /* 0x0000000800097824 */ /* 0x001fe200078e0203 */
[----:B------:R-:W-:Y:S01]  /*10400*/  SHF.L.U32 R4, R7, 0x1f, RZ ;  /* 0x0000001f07047819 */ /* 0x000fe200000006ff */
[----:B-1----:R-:W-:Y:S06]  /*10410*/  @!P0 BRA `(.L_x_322) ;  /* 0x0000000400fc8947 */ /* 0x002fec0003800000 */
.L_x_342:
        /* <DEDUP_REMOVED lines=9> */
.L_x_343:
        /* <DEDUP_REMOVED lines=9> */
.L_x_344:
        /* <DEDUP_REMOVED lines=9> */
.L_x_345:
        /* <DEDUP_REMOVED lines=9> */
.L_x_346:
        /* <DEDUP_REMOVED lines=9> */
.L_x_347:
        /* <DEDUP_REMOVED lines=9> */
.L_x_348:
[----:B------:R-:W1:Y:S01]  /*10780*/  SYNCS.PHASECHK.TRANS64.TRYWAIT P0, [R9+URZ], R4 ;  /* 0x00000004090075a7 */ /* 0x000e62000800017f */
[----:B------:R-:W-:-:S05]  /*10790*/  VIADD R0, R0, 0x1 ;  /* 0x0000000100007836 */ /* 0x000fca0000000000 */
[----:B------:R-:W-:-:S04]  /*107a0*/  ISETP.NE.AND P1, PT, R0, 0xb, PT ;  /* 0x0000000b0000780c */ /* 0x000fc80003f25270 */
[----:B------:R-:W-:Y:S02]  /*107b0*/  SEL R2, RZ, 0x1, P1 ;  /* 0x00000001ff027807 */ /* 0x000fe40000800000 */
[----:B------:R-:W-:Y:S02]  /*107c0*/  SEL R0, R0, RZ, P1 ;  /* 0x000000ff00007207 */ /* 0x000fe40000800000 */
[----:B------:R-:W-:Y:S01]  /*107d0*/  LOP3.LUT R2, R7, R2, RZ, 0x3c, !PT ;  /* 0x0000000207027212 */ /* 0x000fe200078e3cff */
[----:B-1----:R-:W-:Y:S06]  /*107e0*/  @!P0 BRA `(.L_x_329) ;  /* 0x0000000400948947 */ /* 0x002fec0003800000 */
.L_x_349:
[----:B------:R-:W-:Y:S01]  /*107f0*/  IMAD R3, R0, 0x8, R3 ;  /* 0x0000000800037824 */ /* 0x000fe200078e0203 */
[----:B------:R-:W-:-:S07]  /*10800*/  SHF.L.U32 R0, R2, 0x1f, RZ ;  /* 0x0000001f02007819 */ /* 0x000fce00000006ff */
.L_x_330:
[----:B--2---:R2:W3:Y:S02]  /*10810*/  SYNCS.PHASECHK.TRANS64.TRYWAIT P0, [R3+URZ], R0 ;  /* 0x00000000030075a7 */ /* 0x0044e4000800017f */
[----:B---3--:R-:W-:Y:S05]  /*10820*/  @!P0 NANOSLEEP.SYNCS 0x989680 ;  /* 0x009896800000895d */ /* 0x008fea0003900000 */
[----:B------:R-:W3:Y:S02]  /*10830*/  @!P0 SYNCS.PHASECHK.TRANS64 P0, [R3+URZ], R0 ;  /* 0x00000000030085a7 */ /* 0x000ee4000800007f */
[----:B---3--:R-:W-:Y:S05]  /*10840*/  @!P0 BRA `(.L_x_330) ;  /* 0xfffffffc00f08947 */ /* 0x008fea000383ffff */
.L_x_318:
[----:B------:R-:W-:Y:S05]  /*10850*/  BSYNC B0 ;  /* 0x0000000000007941 */ /* 0x000fea0003800000 */
.L_x_317:
[----:B------:R-:W-:Y:S05]  /*10860*/  EXIT ;  /* 0x000000000000794d */ /* 0x000fea0003800000 */
.L_x_20:
[----:B----4-:R-:W-:-:S04]  /*10870*/  IMAD.U32 R3, RZ, RZ, UR17 ;  /* 0x00000011ff037e24 */ /* 0x010fc8000f8e00ff */
[----:B------:R4:W0:Y:S03]  /*10880*/  SYNCS.PHASECHK.TRANS64.TRYWAIT P0, [R3+URZ+-0x8], R0 ;  /* 0xfffff800030075a7 */ /* 0x000826000800017f */
[----:B0-----:R-:W-:Y:S05]  /*10890*/  @!P0 NANOSLEEP.SYNCS 0x989680 ;  /* 0x009896800000895d */ /* 0x001fea0003900000 */
[----:B------:R-:W0:Y:S02]  /*108a0*/  @!P0 SYNCS.PHASECHK.TRANS64 P0, [R3+URZ+-0x8], R0 ;  /* 0xfffff800030085a7 */ /* 0x000e24000800007f */
[----:B0-----:R-:W-:Y:S05]  /*108b0*/  @!P0 BRA `(.L_x_20) ;  /* 0xfffffffc00ec8947 */ /* 0x001fea000383ffff */
[----:B------:R-:W-:Y:S05]  /*108c0*/  BRA `(.L_x_331) ;  /* 0xffffff1000247947 */ /* 0x000fea000383ffff */
.L_x_25:
[----:B-1----:R-:W-:-:S04]  /*108d0*/  IMAD.U32 R3, RZ, RZ, UR6 ;  /* 0x00000006ff037e24 */ /* 0x002fc8000f8e00ff */
[----:B------:R1:W2:Y:S03]  /*108e0*/  SYNCS.PHASECHK.TRANS64.TRYWAIT P0, [R3+URZ], R0 ;  /* 0x00000000030075a7 */ /* 0x0002a6000800017f */
[----:B--2---:R-:W-:Y:S05]  /*108f0*/  @!P0 NANOSLEEP.SYNCS 0x989680 ;  /* 0x009896800000895d */ /* 0x004fea0003900000 */
[----:B------:R-:W2:Y:S02]  /*10900*/  @!P0 SYNCS.PHASECHK.TRANS64 P0, [R3+URZ], R0 ;  /* 0x00000000030085a7 */ /* 0x000ea4000800007f */
[----:B--2---:R-:W-:Y:S05]  /*10910*/  @!P0 BRA `(.L_x_25) ;  /* 0xfffffffc00ec8947 */ /* 0x004fea000383ffff */
[----:B------:R-:W-:Y:S05]  /*10920*/  BRA `(.L_x_24) ;  /* 0xffffff1800907947 */ /* 0x000fea000383ffff */
.L_x_31:
[----:B-----5:R1:W-:Y:S02]  /*10930*/  STL [R1+0xa4], R0 ;  /* 0x0000a40001007387 */ /* 0x0203e40000100800 */
[----:B-1----:R-:W-:-:S04]  /*10940*/  IMAD.U32 R0, RZ, RZ, UR9 ;  /* 0x00000009ff007e24 */ /* 0x002fc8000f8e00ff */
[----:B------:R1:W3:Y:S03]  /*10950*/  SYNCS.PHASECHK.TRANS64.TRYWAIT P0, [R0+URZ], R229 ;  /* 0x000000e5000075a7 */ /* 0x0002e6000800017f */
[----:B---3--:R-:W-:Y:S05]  /*10960*/  @!P0 NANOSLEEP.SYNCS 0x989680 ;  /* 0x009896800000895d */ /* 0x008fea0003900000 */
[----:B------:R1:W3:Y:S02]  /*10970*/  @!P0 SYNCS.PHASECHK.TRANS64 P0, [R0+URZ], R229 ;  /* 0x000000e5000085a7 */ /* 0x0002e4000800007f */
[----:B-1----:R1:W5:Y:S02]  /*10980*/  LDL.LU R0, [R1+0xa4] ;  /* 0x0000a40001007983 */ /* 0x0023640000300800 */
[----:B-1-3--:R-:W-:Y:S05]  /*10990*/  @!P0 BRA `(.L_x_31) ;  /* 0xfffffffc00e48947 */ /* 0x00afea000383ffff */
[----:B------:R-:W-:Y:S05]  /*109a0*/  BRA `(.L_x_30) ;  /* 0xffffff2800f87947 */ /* 0x000fea000383ffff */
.L_x_39:
[----:B0-----:R-:W-:-:S04]  /*109b0*/  IMAD.U32 R25, RZ, RZ, UR17 ;  /* 0x00000011ff197e24 */ /* 0x001fc8000f8e00ff */
[----:B------:R0:W3:Y:S03]  /*109c0*/  SYNCS.PHASECHK.TRANS64.TRYWAIT P0, [R25+URZ+0x8], R24 ;  /* 0x00000818190075a7 */ /* 0x0000e6000800017f */
[----:B---3--:R-:W-:Y:S05]  /*109d0*/  @!P0 NANOSLEEP.SYNCS 0x989680 ;  /* 0x009896800000895d */ /* 0x008fea0003900000 */
[----:B------:R-:W3:Y:S02]  /*109e0*/  @!P0 SYNCS.PHASECHK.TRANS64 P0, [R25+URZ+0x8], R24 ;  /* 0x00000818190085a7 */ /* 0x000ee4000800007f */
[----:B---3--:R-:W-:Y:S05]  /*109f0*/  @!P0 BRA `(.L_x_39) ;  /* 0xfffffffc00ec8947 */ /* 0x008fea000383ffff */
[----:B------:R-:W-:Y:S05]  /*10a00*/  BRA `(.L_x_332) ;  /* 0xffffff5000107947 */ /* 0x000fea000383ffff */
.L_x_304:
[----:B------:R-:W-:Y:S01]  /*10a10*/  BSSY B1, `(.L_x_333) ;  /* 0x0000006000017945 */ /* 0x000fe20003800000 */
[----:B------:R-:W-:-:S07]  /*10a20*/  IMAD.MOV.U32 R2, RZ, RZ, -0x1 ;  /* 0xffffffffff027424 */ /* 0x000fce00078e00ff */
[----:B------:R-:W-:Y:S05]  /*10a30*/  WARPSYNC.COLLECTIVE R2, `(.L_x_334) ;  /* 0x00000000020c7348 */ /* 0x000fea0003c00000 */
[----:B------:R-:W-:Y:S02]  /*10a40*/  ELECT P1, UR62, PT ;  /* 0x00000000003e782f */ /* 0x000fe40003820000 */
[----:B------:R-:W-:Y:S01]  /*10a50*/  MOV R2, UR62 ;  /* 0x0000003e00027c02 */ /* 0x000fe20008000f00 */
[----:B------:R-:W-:Y:S10]  /*10a60*/  ENDCOLLECTIVE ;  /* 0x000000000000791b */ /* 0x000ff40003800000 */
.L_x_334:
[----:B------:R-:W-:Y:S05]  /*10a70*/  BSYNC B1 ;  /* 0x0000000000017941 */ /* 0x000fea0003800000 */
.L_x_333:
[----:B------:R-:W-:Y:S05]  /*10a80*/  BRA `(.L_x_335) ;  /* 0xffffffe800b87947 */ /* 0x000fea000383ffff */
.L_x_307:
[----:B-1----:R1:W2:Y:S02]  /*10a90*/  SYNCS.PHASECHK.TRANS64.TRYWAIT P1, [R11+URZ+0x58], R4 ;  /* 0x000058040b0075a7 */ /* 0x0022a4000802017f */
[----:B--2---:R-:W-:Y:S05]  /*10aa0*/  @!P1 NANOSLEEP.SYNCS 0x989680 ;  /* 0x009896800000995d */ /* 0x004fea0003900000 */
[----:B------:R-:W2:Y:S02]  /*10ab0*/  @!P1 SYNCS.PHASECHK.TRANS64 P1, [R11+URZ+0x58], R4 ;  /* 0x000058040b0095a7 */ /* 0x000ea4000802007f */
[----:B--2---:R-:W-:Y:S05]  /*10ac0*/  @!P1 BRA `(.L_x_307) ;  /* 0xfffffffc00f09947 */ /* 0x004fea000383ffff */
[----:B------:R-:W-:Y:S05]  /*10ad0*/  BRA `(.L_x_336) ;  /* 0xffffffe800f87947 */ /* 0x000fea000383ffff */
.L_x_316:
[----:B------:R-:W-:Y:S01]  /*10ae0*/  BSSY B0, `(.L_x_337) ;  /* 0x0000006000007945 */ /* 0x000fe20003800000 */
[----:B------:R-:W-:-:S07]  /*10af0*/  IMAD.MOV.U32 R2, RZ, RZ, -0x1 ;  /* 0xffffffffff027424 */ /* 0x000fce00078e00ff */
[----:B01----:R-:W-:Y:S05]  /*10b00*/  WARPSYNC.COLLECTIVE R2, `(.L_x_338) ;  /* 0x00000000020c7348 */ /* 0x003fea0003c00000 */
[----:B------:R-:W-:Y:S02]  /*10b10*/  ELECT P1, UR62, PT ;  /* 0x00000000003e782f */ /* 0x000fe40003820000 */
[----:B------:R-:W-:Y:S01]  /*10b20*/  MOV R2, UR62 ;  /* 0x0000003e00027c02 */ /* 0x000fe20008000f00 */
[----:B01----:R-:W-:Y:S10]  /*10b30*/  ENDCOLLECTIVE ;  /* 0x000000000000791b */ /* 0x003ff40003800000 */
.L_x_338:
[----:B------:R-:W-:Y:S05]  /*10b40*/  BSYNC B0 ;  /* 0x0000000000007941 */ /* 0x000fea0003800000 */
.L_x_337:
[----:B------:R-:W-:Y:S01]  /*10b50*/  PLOP3.LUT P0, PT, P1, PT, PT, 0x80, 0x0 ;  /* 0x000000000000781c */ /* 0x000fe20000f0f070 */
[----:B------:R-:W-:-:S12]  /*10b60*/  BRA `(.L_x_339) ;  /* 0xfffffff4008c7947 */ /* 0x000fd8000383ffff */
.L_x_320:
[----:B0-----:R0:W1:Y:S02]  /*10b70*/  SYNCS.PHASECHK.TRANS64.TRYWAIT P0, [R7+URZ], R2 ;  /* 0x00000002070075a7 */ /* 0x001064000800017f */
[----:B-1----:R-:W-:Y:S05]  /*10b80*/  @!P0 NANOSLEEP.SYNCS 0x989680 ;  /* 0x009896800000895d */ /* 0x002fea0003900000 */
[----:B------:R-:W1:Y:S02]  /*10b90*/  @!P0 SYNCS.PHASECHK.TRANS64 P0, [R7+URZ], R2 ;  /* 0x00000002070085a7 */ /* 0x000e64000800007f */
[----:B-1----:R-:W-:Y:S05]  /*10ba0*/  @!P0 BRA `(.L_x_320) ;  /* 0xfffffffc00f08947 */ /* 0x002fea000383ffff */
[----:B------:R-:W-:Y:S05]  /*10bb0*/  BRA `(.L_x_340) ;  /* 0xfffffff400d07947 */ /* 0x000fea000383ffff */
.L_x_321:
[----:B0-----:R0:W1:Y:S02]  /*10bc0*/  SYNCS.PHASECHK.TRANS64.TRYWAIT P0, [R9+URZ], R4 ;  /* 0x00000004090075a7 */ /* 0x001064000800017f */
[----:B-1----:R-:W-:Y:S05]  /*10bd0*/  @!P0 NANOSLEEP.SYNCS 0x989680 ;  /* 0x009896800000895d */ /* 0x002fea0003900000 */
[----:B------:R-:W1:Y:S02]  /*10be0*/  @!P0 SYNCS.PHASECHK.TRANS64 P0, [R9+URZ], R4 ;  /* 0x00000004090085a7 */ /* 0x000e64000800007f */
[----:B-1----:R-:W-:Y:S05]  /*10bf0*/  @!P0 BRA `(.L_x_321) ;  /* 0xfffffffc00f08947 */ /* 0x002fea000383ffff */
[----:B------:R-:W-:Y:S05]  /*10c00*/  BRA `(.L_x_341) ;  /* 0xfffffff400e07947 */ /* 0x000fea000383ffff */
.L_x_322:
[----:B0-----:R0:W1:Y:S02]  /*10c10*/  SYNCS.PHASECHK.TRANS64.TRYWAIT P0, [R6+URZ], R5 ;  /* 0x00000005060075a7 */ /* 0x001064000800017f */
[----:B-1----:R-:W-:Y:S05]  /*10c20*/  @!P0 NANOSLEEP.SYNCS 0x989680 ;  /* 0x009896800000895d */ /* 0x002fea0003900000 */
[----:B------:R-:W1:Y:S02]  /*10c30*/  @!P0 SYNCS.PHASECHK.TRANS64 P0, [R6+URZ], R5 ;  /* 0x00000005060085a7 */ /* 0x000e64000800007f */
[----:B-1----:R-:W-:Y:S05]  /*10c40*/  @!P0 BRA `(.L_x_322) ;  /* 0xfffffffc00f08947 */ /* 0x002fea000383ffff */
[----:B------:R-:W-:Y:S05]  /*10c50*/  BRA `(.L_x_342) ;  /* 0xfffffff400f07947 */ /* 0x000fea000383ffff */
.L_x_323:
[----:B0-----:R0:W1:Y:S02]  /*10c60*/  SYNCS.PHASECHK.TRANS64.TRYWAIT P0, [R9+URZ], R4 ;  /* 0x00000004090075a7 */ /* 0x001064000800017f */
[----:B-1----:R-:W-:Y:S05]  /*10c70*/  @!P0 NANOSLEEP.SYNCS 0x989680 ;  /* 0x009896800000895d */ /* 0x002fea0003900000 */
[----:B------:R-:W1:Y:S02]  /*10c80*/  @!P0 SYNCS.PHASECHK.TRANS64 P0, [R9+URZ], R4 ;  /* 0x00000004090085a7 */ /* 0x000e64000800007f */
[----:B-1----:R-:W-:Y:S05]  /*10c90*/  @!P0 BRA `(.L_x_323) ;  /* 0xfffffffc00f08947 */ /* 0x002fea000383ffff */
[----:B------:R-:W-:Y:S05]  /*10ca0*/  BRA `(.L_x_343) ;  /* 0xfffffff800007947 */ /* 0x000fea000383ffff */
.L_x_324:
[----:B0-----:R0:W1:Y:S02]  /*10cb0*/  SYNCS.PHASECHK.TRANS64.TRYWAIT P0, [R6+URZ], R5 ;  /* 0x00000005060075a7 */ /* 0x001064000800017f */
[----:B-1----:R-:W-:Y:S05]  /*10cc0*/  @!P0 NANOSLEEP.SYNCS 0x989680 ;  /* 0x009896800000895d */ /* 0x002fea0003900000 */
[----:B------:R-:W1:Y:S02]  /*10cd0*/  @!P0 SYNCS.PHASECHK.TRANS64 P0, [R6+URZ], R5 ;  /* 0x00000005060085a7 */ /* 0x000e64000800007f */
[----:B-1----:R-:W-:Y:S05]  /*10ce0*/  @!P0 BRA `(.L_x_324) ;  /* 0xfffffffc00f08947 */ /* 0x002fea000383ffff */
[----:B------:R-:W-:Y:S05]  /*10cf0*/  BRA `(.L_x_344) ;  /* 0xfffffff800107947 */ /* 0x000fea000383ffff */
.L_x_325:
[----:B0-----:R0:W1:Y:S02]  /*10d00*/  SYNCS.PHASECHK.TRANS64.TRYWAIT P0, [R9+URZ], R4 ;  /* 0x00000004090075a7 */ /* 0x001064000800017f */
[----:B-1----:R-:W-:Y:S05]  /*10d10*/  @!P0 NANOSLEEP.SYNCS 0x989680 ;  /* 0x009896800000895d */ /* 0x002fea0003900000 */
[----:B------:R-:W1:Y:S02]  /*10d20*/  @!P0 SYNCS.PHASECHK.TRANS64 P0, [R9+URZ], R4 ;  /* 0x00000004090085a7 */ /* 0x000e64000800007f */
[----:B-1----:R-:W-:Y:S05]  /*10d30*/  @!P0 BRA `(.L_x_325) ;  /* 0xfffffffc00f08947 */ /* 0x002fea000383ffff */
[----:B------:R-:W-:Y:S05]  /*10d40*/  BRA `(.L_x_345) ;  /* 0xfffffff800207947 */ /* 0x000fea000383ffff */
.L_x_326:
[----:B0-----:R0:W1:Y:S02]  /*10d50*/  SYNCS.PHASECHK.TRANS64.TRYWAIT P0, [R6+URZ], R5 ;  /* 0x00000005060075a7 */ /* 0x001064000800017f */
[----:B-1----:R-:W-:Y:S05]  /*10d60*/  @!P0 NANOSLEEP.SYNCS 0x989680 ;  /* 0x009896800000895d */ /* 0x002fea0003900000 */
[----:B------:R-:W1:Y:S02]  /*10d70*/  @!P0 SYNCS.PHASECHK.TRANS64 P0, [R6+URZ], R5 ;  /* 0x00000005060085a7 */ /* 0x000e64000800007f */
[----:B-1----:R-:W-:Y:S05]  /*10d80*/  @!P0 BRA `(.L_x_326) ;  /* 0xfffffffc00f08947 */ /* 0x002fea000383ffff */
[----:B------:R-:W-:Y:S05]  /*10d90*/  BRA `(.L_x_346) ;  /* 0xfffffff800307947 */ /* 0x000fea000383ffff */
.L_x_327:
[----:B0-----:R0:W1:Y:S02]  /*10da0*/  SYNCS.PHASECHK.TRANS64.TRYWAIT P0, [R9+URZ], R4 ;  /* 0x00000004090075a7 */ /* 0x001064000800017f */
[----:B-1----:R-:W-:Y:S05]  /*10db0*/  @!P0 NANOSLEEP.SYNCS 0x989680 ;  /* 0x009896800000895d */ /* 0x002fea0003900000 */
[----:B------:R-:W1:Y:S02]  /*10dc0*/  @!P0 SYNCS.PHASECHK.TRANS64 P0, [R9+URZ], R4 ;  /* 0x00000004090085a7 */ /* 0x000e64000800007f */
[----:B-1----:R-:W-:Y:S05]  /*10dd0*/  @!P0 BRA `(.L_x_327) ;  /* 0xfffffffc00f08947 */ /* 0x002fea000383ffff */
[----:B------:R-:W-:Y:S05]  /*10de0*/  BRA `(.L_x_347) ;  /* 0xfffffff800407947 */ /* 0x000fea000383ffff */
.L_x_328:
[----:B0-----:R0:W1:Y:S02]  /*10df0*/  SYNCS.PHASECHK.TRANS64.TRYWAIT P0, [R6+URZ], R5 ;  /* 0x00000005060075a7 */ /* 0x001064000800017f */
[----:B-1----:R-:W-:Y:S05]  /*10e00*/  @!P0 NANOSLEEP.SYNCS 0x989680 ;  /* 0x009896800000895d */ /* 0x002fea0003900000 */
[----:B------:R-:W1:Y:S02]  /*10e10*/  @!P0 SYNCS.PHASECHK.TRANS64 P0, [R6+URZ], R5 ;  /* 0x00000005060085a7 */ /* 0x000e64000800007f */
[----:B-1----:R-:W-:Y:S05]  /*10e20*/  @!P0 BRA `(.L_x_328) ;  /* 0xfffffffc00f08947 */ /* 0x002fea000383ffff */
[----:B------:R-:W-:Y:S05]  /*10e30*/  BRA `(.L_x_348) ;  /* 0xfffffff800507947 */ /* 0x000fea000383ffff */
.L_x_329:
[----:B-1----:R1:W2:Y:S02]  /*10e40*/  SYNCS.PHASECHK.TRANS64.TRYWAIT P0, [R9+URZ], R4 ;  /* 0x00000004090075a7 */ /* 0x0022a4000800017f */
[----:B--2---:R-:W-:Y:S05]  /*10e50*/  @!P0 NANOSLEEP.SYNCS 0x989680 ;  /* 0x009896800000895d */ /* 0x004fea0003900000 */
[----:B------:R-:W2:Y:S02]  /*10e60*/  @!P0 SYNCS.PHASECHK.TRANS64 P0, [R9+URZ], R4 ;  /* 0x00000004090085a7 */ /* 0x000ea4000800007f */
[----:B--2---:R-:W-:Y:S05]  /*10e70*/  @!P0 BRA `(.L_x_329) ;  /* 0xfffffffc00f08947 */ /* 0x004fea000383ffff */
[----:B------:R-:W-:Y:S05]  /*10e80*/  BRA `(.L_x_349) ;  /* 0xfffffff800587947 */ /* 0x000fea000383ffff */
.L_x_350:
[----:B------:R-:W-:-:S00]  /*10e90*/  BRA `(.L_x_350) ;  /* 0xfffffffc00fc7947 */ /* 0x000fc0000383ffff */
[----:B------:R-:W-:-:S00]  /*10ea0*/  NOP ;  /* 0x0000000000007918 */ /* 0x000fc00000000000 */
        /* <DEDUP_REMOVED lines=13> */
.L_x_351:


//--------------------- .nv.shared._ZN7cutlass13device_kernelINS_4gemm6kernel13GemmUniversalIN4cute5tupleIJiiiiEEENS1_10collective13CollectiveMmaINS1_37MainloopSm90TmaGmmaWarpSpecializedFP8ILi11ENS5_IJNS4_1CILi4EEESB_NSA_ILi1EEEEEENS1_32KernelTmaWarpSpecializedPingpongEEENS5_IJNSA_ILi64EEENSA_ILi256EEESG_EEENS_12float_e5m2_tENS5_IJlSC_lEEESJ_SK_NS4_8TiledMMAINS4_8MMA_AtomIJNS4_4SM904GMMA31MMA_64x256x32_F32E5M2E5M2_SS_TNILNSO_7ScaleInE1ELSQ_1EEEEEENS4_6LayoutINS5_IJSC_SC_SC_EEENS5_IJNSA_ILi0EEESV_SV_EEEEENS5_IJNS4_10UnderscoreESY_SY_EEEEENS4_23SM90_TMA_LOAD_MULTICASTENS4_14ComposedLayoutINS4_7SwizzleILi2ELi4ELi3EEENS4_18smem_ptr_flag_bitsILi8EEENST_INS5_IJNSA_ILi8EEESG_EEENS5_IJSG_SC_EEEEEEEvNS4_8identityES11_S1B_vS1C_EENS_8epilogue10collective6detail29Sm90TmaWarpSpecializedAdapterINS1F_15DefaultEpilogueISJ_SK_SK_NS1E_6thread17LinearCombinationISJ_Li1EffLNS1J_9ScaleType4KindE0ELNS_15FloatRoundStyleE2ESJ_EENS1_15EpilogueDefaultEEEEEvvEEEEvNT_6ParamsE --------------------------
	.section	.nv.shared._ZN7cutlass13device_kernelINS_4gemm6kernel13GemmUniversalIN4cute5tupleIJiiiiEEENS1_10collective13CollectiveMmaINS1_37MainloopSm90TmaGmmaWarpSpecializedFP8ILi11ENS5_IJNS4_1CILi4EEESB_NSA_ILi1EEEEEENS1_32KernelTmaWarpSpecializedPingpongEEENS5_IJNSA_ILi64EEENSA_ILi256EEESG_EEENS_12float_e5m2_tENS5_IJlSC_lEEESJ_SK_NS4_8TiledMMAINS4_8MMA_AtomIJNS4_4SM904GMMA31MMA_64x256x32_F32E5M2E5M2_SS_TNILNSO_7ScaleInE1ELSQ_1EEEEEENS4_6LayoutINS5_IJSC_SC_SC_EEENS5_IJNSA_ILi0EEESV_SV_EEEEENS5_IJNS4_10UnderscoreESY_SY_EEEEENS4_23SM90_TMA_LOAD_MULTICASTENS4_14ComposedLayoutINS4_7SwizzleILi2ELi4ELi3EEENS4_18smem_ptr_flag_bitsILi8EEENST_INS5_IJNSA_ILi8EEESG_EEENS5_IJSG_SC_EEEEEEEvNS4_8identityES11_S1B_vS1C_EENS_8epilogue10collective6detail29Sm90TmaWarpSpecializedAdapterINS1F_15DefaultEpilogueISJ_SK_SK_NS1E_6thread17LinearCombinationISJ_Li1EffLNS1J_9ScaleType4KindE0ELNS_15FloatRoundStyleE2ESJ_EENS1_15EpilogueDefaultEEEEEvvEEEEvNT_6ParamsE,"aw",@nobits
	.sectionflags	@""
	.align	16
	.zero		1024


//--------------------- .nv.shared.reserved.0     --------------------------
	.section	.nv.shared.reserved.0,"aw",@nobits
	.weak		__nv_reservedSMEM_offset_0_alias
	.size		__nv_reservedSMEM_offset_0_alias, 0, 0
	.other		__nv_reservedSMEM_offset_0_alias,@"STO_CUDA_RESERVED_SHARED STV_DEFAULT"
__nv_reservedSMEM_offset_0_alias:
	.zero		0


//--------------------- .nv.global                --------------------------
	.section	.nv.global,"aw",@nobits
.nv.global:
	.type		_ZN40_INTERNAL_ccfe232b_4_k_cu_55b6167a_244084cute1_E,@object
	.size		_ZN40_INTERNAL_ccfe232b_4_k_cu_55b6167a_244084cute1_E,(_ZN40_INTERNAL_ccfe232b_4_k_cu_55b6167a_244084cuda3std3__45__cpo6cbeginE - _ZN40_INTERNAL_ccfe232b_4_k_cu_55b6167a_244084cute1_E)
_ZN40_INTERNAL_ccfe232b_4_k_cu_55b6167a_244084cute1_E:
	.zero		1
	.type		_ZN40_INTERNAL_ccfe232b_4_k_cu_55b6167a_244084cuda3std3__45__cpo6cbeginE,@object
	.size		_ZN40_INTERNAL_ccfe232b_4_k_cu_55b6167a_244084cuda3std3__45__cpo6cbeginE,(_ZN40_INTERNAL_ccfe232b_4_k_cu_55b6167a_244084cuda3std3__48in_placeE - _ZN40_INTERNAL_ccfe232b_4_k_cu_55b6167a_244084cuda3std3__45__cpo6cbeginE)
_ZN40_INTERNAL_ccfe232b_4_k_cu_55b6167a_244084cuda3std3__45__cpo6cbeginE:
	.zero		1
	.type		_ZN40_INTERNAL_ccfe232b_4_k_cu_55b6167a_244084cuda3std3__48in_placeE,@object
	.size		_ZN40_INTERNAL_ccfe232b_4_k_cu_55b6167a_244084cuda3std3__48in_placeE,(_ZN40_INTERNAL_ccfe232b_4_k_cu_55b6167a_244084cuda3std6ranges3__45__cpo9iter_moveE - _ZN40_INTERNAL_ccfe232b_4_k_cu_55b6167a_244084cuda3std3__48in_placeE)
_ZN40_INTERNAL_ccfe232b_4_k_cu_55b6167a_244084cuda3std3__48in_placeE:
	.zero		1
	.type		_ZN40_INTERNAL_ccfe232b_4_k_cu_55b6167a_244084cuda3std6ranges3__45__cpo9iter_moveE,@object
	.size		_ZN40_INTERNAL_ccfe232b_4_k_cu_55b6167a_244084cuda3std6ranges3__45__cpo9iter_moveE,(_ZN40_INTERNAL_ccfe232b_4_k_cu_55b6167a_244084cuda3std3__45__cpo5beginE - _ZN40_INTERNAL_ccfe232b_4_k_cu_55b6167a_244084cuda3std6ranges3__45__cpo9iter_moveE)
_ZN40_INTERNAL_ccfe232b_4_k_cu_55b6167a_244084cuda3std6ranges3__45__cpo9iter_moveE:
	.zero		1
	.type		_ZN40_INTERNAL_ccfe232b_4_k_cu_55b6167a_244084cuda3std3__45__cpo5beginE,@object
	.size		_ZN40_INTERNAL_ccfe232b_4_k_cu_55b6167a_244084cuda3std3__45__cpo5beginE,(_ZN40_INTERNAL_ccfe232b_4_k_cu_55b6167a_244084cuda3std3__442_GLOBAL__N__ccfe232b_4_k_cu_55b6167a_244086ignoreE - _ZN40_INTERNAL_ccfe232b_4_k_cu_55b6167a_244084cuda3std3__45__cpo5beginE)
_ZN40_INTERNAL_ccfe232b_4_k_cu_55b6167a_244084cuda3std3__45__cpo5beginE:
	.zero		1
	.type		_ZN40_INTERNAL_ccfe232b_4_k_cu_55b6167a_244084cuda3std3__442_GLOBAL__N__ccfe232b_4_k_cu_55b6167a_244086ignoreE,@object
	.size		_ZN40_INTERNAL_ccfe232b_4_k_cu_55b6167a_244084cuda3std3__442_GLOBAL__N__ccfe232b_4_k_cu_55b6167a_244086ignoreE,(_ZN40_INTERNAL_ccfe232b_4_k_cu_55b6167a_244084cute7productE - _ZN40_INTERNAL_ccfe232b_4_k_cu_55b6167a_244084cuda3std3__442_GLOBAL__N__ccfe232b_4_k_cu_55b6167a_244086ignoreE)
_ZN40_INTERNAL_ccfe232b_4_k_cu_55b6167a_244084cuda3std3__442_GLOBAL__N__ccfe232b_4_k_cu_55b6167a_244086ignoreE:
	.zero		1
	.type		_ZN40_INTERNAL_ccfe232b_4_k_cu_55b6167a_244084cute7productE,@object
	.size		_ZN40_INTERNAL_ccfe232b_4_k_cu_55b6167a_244084cute7productE,(_ZN40_INTERNAL_ccfe232b_4_k_cu_55b6167a_244084cuda3std3__45__cpo3endE - _ZN40_INTERNAL_ccfe232b_4_k_cu_55b6167a_244084cute7productE)
_ZN40_INTERNAL_ccfe232b_4_k_cu_55b6167a_244084cute7productE:
	.zero		1
	.type		_ZN40_INTERNAL_ccfe232b_4_k_cu_55b6167a_244084cuda3std3__45__cpo3endE,@object
	.size		_ZN40_INTERNAL_ccfe232b_4_k_cu_55b6167a_244084cuda3std3__45__cpo3endE,(_ZN40_INTERNAL_ccfe232b_4_k_cu_55b6167a_244084cuda3std3__419piecewise_constructE - _ZN40_INTERNAL_ccfe232b_4_k_cu_55b6167a_244084cuda3std3__45__cpo3endE)
_ZN40_INTERNAL_ccfe232b_4_k_cu_55b6167a_244084cuda3std3__45__cpo3endE:
	.zero		1
	.type		_ZN40_INTERNAL_ccfe232b_4_k_cu_55b6167a_244084cuda3std3__419piecewise_constructE,@object
	.size		_ZN40_INTERNAL_ccfe232b_4_k_cu_55b6167a_244084cuda3std3__419piecewise_constructE,(_ZN40_INTERNAL_ccfe232b_4_k_cu_55b6167a_244084cuda3std3__45__cpo4cendE - _ZN40_INTERNAL_ccfe232b_4_k_cu_55b6167a_244084cuda3std3__419piecewise_constructE)
_ZN40_INTERNAL_ccfe232b_4_k_cu_55b6167a_244084cuda3std3__419piecewise_constructE:
	.zero		1
	.type		_ZN40_INTERNAL_ccfe232b_4_k_cu_55b6167a_244084cuda3std3__45__cpo4cendE,@object
	.size		_ZN40_INTERNAL_ccfe232b_4_k_cu_55b6167a_244084cuda3std3__45__cpo4cendE,(_ZN40_INTERNAL_ccfe232b_4_k_cu_55b6167a_244084cuda3std6ranges3__45__cpo4swapE - _ZN40_INTERNAL_ccfe232b_4_k_cu_55b6167a_244084cuda3std3__45__cpo4cendE)
_ZN40_INTERNAL_ccfe232b_4_k_cu_55b6167a_244084cuda3std3__45__cpo4cendE:
	.zero		1
	.type		_ZN40_INTERNAL_ccfe232b_4_k_cu_55b6167a_244084cuda3std6ranges3__45__cpo4swapE,@object
	.size		_ZN40_INTERNAL_ccfe232b_4_k_cu_55b6167a_244084cuda3std6ranges3__45__cpo4swapE,(.L_7 - _ZN40_INTERNAL_ccfe232b_4_k_cu_55b6167a_244084cuda3std6ranges3__45__cpo4swapE)
_ZN40_INTERNAL_ccfe232b_4_k_cu_55b6167a_244084cuda3std6ranges3__45__cpo4swapE:
	.zero		1
.L_7:


//--------------------- .nv.constant0._ZN7cutlass13device_kernelINS_4gemm6kernel13GemmUniversalIN4cute5tupleIJiiiiEEENS1_10collective13CollectiveMmaINS1_37MainloopSm90TmaGmmaWarpSpecializedFP8ILi11ENS5_IJNS4_1CILi4EEESB_NSA_ILi1EEEEEENS1_32KernelTmaWarpSpecializedPingpongEEENS5_IJNSA_ILi64EEENSA_ILi256EEESG_EEENS_12float_e5m2_tENS5_IJlSC_lEEESJ_SK_NS4_8TiledMMAINS4_8MMA_AtomIJNS4_4SM904GMMA31MMA_64x256x32_F32E5M2E5M2_SS_TNILNSO_7ScaleInE1ELSQ_1EEEEEENS4_6LayoutINS5_IJSC_SC_SC_EEENS5_IJNSA_ILi0EEESV_SV_EEEEENS5_IJNS4_10UnderscoreESY_SY_EEEEENS4_23SM90_TMA_LOAD_MULTICASTENS4_14ComposedLayoutINS4_7SwizzleILi2ELi4ELi3EEENS4_18smem_ptr_flag_bitsILi8EEENST_INS5_IJNSA_ILi8EEESG_EEENS5_IJSG_SC_EEEEEEEvNS4_8identityES11_S1B_vS1C_EENS_8epilogue10collective6detail29Sm90TmaWarpSpecializedAdapterINS1F_15DefaultEpilogueISJ_SK_SK_NS1E_6thread17LinearCombinationISJ_Li1EffLNS1J_9ScaleType4KindE0ELNS_15FloatRoundStyleE2ESJ_EENS1_15EpilogueDefaultEEEEEvvEEEEvNT_6ParamsE --------------------------
	.section	.nv.constant0._ZN7cutlass13device_kernelINS_4gemm6kernel13GemmUniversalIN4cute5tupleIJiiiiEEENS1_10collective13CollectiveMmaINS1_37MainloopSm90TmaGmmaWarpSpecializedFP8ILi11ENS5_IJNS4_1CILi4EEESB_NSA_ILi1EEEEEENS1_32KernelTmaWarpSpecializedPingpongEEENS5_IJNSA_ILi64EEENSA_ILi256EEESG_EEENS_12float_e5m2_tENS5_IJlSC_lEEESJ_SK_NS4_8TiledMMAINS4_8MMA_AtomIJNS4_4SM904GMMA31MMA_64x256x32_F32E5M2E5M2_SS_TNILNSO_7ScaleInE1ELSQ_1EEEEEENS4_6LayoutINS5_IJSC_SC_SC_EEENS5_IJNSA_ILi0EEESV_SV_EEEEENS5_IJNS4_10UnderscoreESY_SY_EEEEENS4_23SM90_TMA_LOAD_MULTICASTENS4_14ComposedLayoutINS4_7SwizzleILi2ELi4ELi3EEENS4_18smem_ptr_flag_bitsILi8EEENST_INS5_IJNSA_ILi8EEESG_EEENS5_IJSG_SC_EEEEEEEvNS4_8identityES11_S1B_vS1C_EENS_8epilogue10collective6detail29Sm90TmaWarpSpecializedAdapterINS1F_15DefaultEpilogueISJ_SK_SK_NS1E_6thread17LinearCombinationISJ_Li1EffLNS1J_9ScaleType4KindE0ELNS_15FloatRoundStyleE2ESJ_EENS1_15EpilogueDefaultEEEEEvvEEEEvNT_6ParamsE,"a",@progbits
	.sectionflags	@""
	.align	4
.nv.constant0._ZN7cutlass13device_kernelINS_4gemm6kernel13GemmUniversalIN4cute5tupleIJiiiiEEENS1_10collective13CollectiveMmaINS1_37MainloopSm90TmaGmmaWarpSpecializedFP8ILi11ENS5_IJNS4_1CILi4EEESB_NSA_ILi1EEEEEENS1_32KernelTmaWarpSpecializedPingpongEEENS5_IJNSA_ILi64EEENSA_ILi256EEESG_EEENS_12float_e5m2_tENS5_IJlSC_lEEESJ_SK_NS4_8TiledMMAINS4_8MMA_AtomIJNS4_4SM904GMMA31MMA_64x256x32_F32E5M2E5M2_SS_TNILNSO_7ScaleInE1ELSQ_1EEEEEENS4_6LayoutINS5_IJSC_SC_SC_EEENS5_IJNSA_ILi0EEESV_SV_EEEEENS5_IJNS4_10UnderscoreESY_SY_EEEEENS4_23SM90_TMA_LOAD_MULTICASTENS4_14ComposedLayoutINS4_7SwizzleILi2ELi4ELi3EEENS4_18smem_ptr_flag_bitsILi8EEENST_INS5_IJNSA_ILi8EEESG_EEENS5_IJSG_SC_EEEEEEEvNS4_8identityES11_S1B_vS1C_EENS_8epilogue10collective6detail29Sm90TmaWarpSpecializedAdapterINS1F_15DefaultEpilogueISJ_SK_SK_NS1E_6thread17LinearCombinationISJ_Li1EffLNS1J_9ScaleType4KindE0ELNS_15FloatRoundStyleE2ESJ_EENS1_15EpilogueDefaultEEEEEvvEEEEvNT_6ParamsE:
	.zero		1664


//--------------------- SYMBOLS --------------------------

	.type		.nv.reservedSmem.offset0,@object
	.size		.nv.reservedSmem.offset0,0x4
